	.target	sm_90a

	.elftype	@"ET_EXEC"


//--------------------- .note.nv.tkinfo           --------------------------
	.section	.note.nv.tkinfo,"",@"SHT_NOTE"
	.sectionflags	@"SHF_NOTE_NV_TKINFO"
	.tkinfo
        /*0018*/ 	.word	0x00000002
        /*0030*/ 	.string	""
        /*0030*/ 	.string	"ptxas"
        /*0030*/ 	.string	"Cuda compilation tools, release 13.0, V13.0.88"
        /*0030*/ 	.string	"Build cuda_13.0.r13.0/compiler.36424714_0"
        /*0030*/ 	.string	"-arch sm_90a -m 64 "



//--------------------- .note.nv.cuinfo           --------------------------
	.section	.note.nv.cuinfo,"",@"SHT_NOTE"
	.sectionflags	@"SHF_NOTE_NV_CUINFO"
        /*0018*/ 	.short	0x0002
        /*001a*/ 	.short	0x005a
        /*001c*/ 	.short	0x0082
	.zero		2


//--------------------- .nv.info                  --------------------------
	.section	.nv.info,"",@"SHT_CUDA_INFO"
	.align	4


	//----- nvinfo : EIATTR_REGCOUNT
	.align		4
        /*0000*/ 	.byte	0x04, 0x2f
        /*0002*/ 	.short	(.L_18 - .L_17)
	.align		4
.L_17:
        /*0004*/ 	.word	index@(_ZN7cutlass13device_kernelINS_4gemm6kernel13GemmUniversalIN4cute5tupleIJiiiiEEENS1_10collective13CollectiveMmaINS1_34MainloopSm90TmaGmmaWarpSpecializedILi6ENS5_IJNS4_1CILi1EEESB_SB_EEENS1_35KernelTmaWarpSpecializedCooperativeEEENS5_IJNSA_ILi128EEESF_NSA_ILi64EEEEEENS_6half_tENS5_IJlSB_lEEESI_SJ_NS4_8TiledMMAINS4_8MMA_AtomIJNS4_4SM904GMMA26MMA_64x128x16_F32F16F16_SSILNSN_5MajorE0ELSP_0ELNSN_7ScaleInE1ELSQ_1EEEEEENS4_6LayoutINS5_IJNSA_ILi2EEESB_SB_EEENS5_IJSB_NSA_ILi0EEESW_EEEEENS5_IJNS4_10UnderscoreESZ_SZ_EEEEENS4_13SM90_TMA_LOADENS4_14ComposedLayoutINS4_7SwizzleILi3ELi4ELi3EEENS4_18smem_ptr_flag_bitsILi16EEENST_INS5_IJNSA_ILi8EEESG_EEENS5_IJSG_SB_EEEEEEEvNS4_8identityES12_S1C_vS1D_EENS_8epilogue10collective18CollectiveEpilogueINS1F_22Sm90TmaWarpSpecializedILi4ELi2ELi16ELb1ELb0EEEJSH_NS5_IJSF_NSA_ILi32EEEEEESI_SJ_SI_SJ_NS1F_6fusion15FusionCallbacksIS1J_NS1M_23LinCombPerRowBiasEltActINS1F_6thread4ReLuESI_fSI_SI_fLi8ELNS_15FloatRoundStyleE2EEESH_S1L_JEEES12_NS13_INS14_ILi2ELi4ELi3EEES17_NST_INS5_IJS18_S1K_EEENS5_IJS1K_SB_EEEEEEENS4_17SM75_U32x4_LDSM_NENS4_14SM90_TMA_STOREES1Y_NS4_17SM90_U32x4_STSM_NENS4_9Copy_AtomIJS21_SI_EEEvEEEvvEEEEvNT_6ParamsE)
        /*0008*/ 	.word	0x000000a8


	//----- nvinfo : EIATTR_FRAME_SIZE
	.align		4
.L_18:
        /*000c*/ 	.byte	0x04, 0x11
        /*000e*/ 	.short	(.L_20 - .L_19)
	.align		4
.L_19:
        /*0010*/ 	.word	index@(_ZN7cutlass13device_kernelINS_4gemm6kernel13GemmUniversalIN4cute5tupleIJiiiiEEENS1_10collective13CollectiveMmaINS1_34MainloopSm90TmaGmmaWarpSpecializedILi6ENS5_IJNS4_1CILi1EEESB_SB_EEENS1_35KernelTmaWarpSpecializedCooperativeEEENS5_IJNSA_ILi128EEESF_NSA_ILi64EEEEEENS_6half_tENS5_IJlSB_lEEESI_SJ_NS4_8TiledMMAINS4_8MMA_AtomIJNS4_4SM904GMMA26MMA_64x128x16_F32F16F16_SSILNSN_5MajorE0ELSP_0ELNSN_7ScaleInE1ELSQ_1EEEEEENS4_6LayoutINS5_IJNSA_ILi2EEESB_SB_EEENS5_IJSB_NSA_ILi0EEESW_EEEEENS5_IJNS4_10UnderscoreESZ_SZ_EEEEENS4_13SM90_TMA_LOADENS4_14ComposedLayoutINS4_7SwizzleILi3ELi4ELi3EEENS4_18smem_ptr_flag_bitsILi16EEENST_INS5_IJNSA_ILi8EEESG_EEENS5_IJSG_SB_EEEEEEEvNS4_8identityES12_S1C_vS1D_EENS_8epilogue10collective18CollectiveEpilogueINS1F_22Sm90TmaWarpSpecializedILi4ELi2ELi16ELb1ELb0EEEJSH_NS5_IJSF_NSA_ILi32EEEEEESI_SJ_SI_SJ_NS1F_6fusion15FusionCallbacksIS1J_NS1M_23LinCombPerRowBiasEltActINS1F_6thread4ReLuESI_fSI_SI_fLi8ELNS_15FloatRoundStyleE2EEESH_S1L_JEEES12_NS13_INS14_ILi2ELi4ELi3EEES17_NST_INS5_IJS18_S1K_EEENS5_IJS1K_SB_EEEEEEENS4_17SM75_U32x4_LDSM_NENS4_14SM90_TMA_STOREES1Y_NS4_17SM90_U32x4_STSM_NENS4_9Copy_AtomIJS21_SI_EEEvEEEvvEEEEvNT_6ParamsE)
        /*0014*/ 	.word	0x00000000


	//----- nvinfo : EIATTR_MIN_STACK_SIZE
	.align		4
.L_20:
        /*0018*/ 	.byte	0x04, 0x12
        /*001a*/ 	.short	(.L_22 - .L_21)
	.align		4
.L_21:
        /*001c*/ 	.word	index@(_ZN7cutlass13device_kernelINS_4gemm6kernel13GemmUniversalIN4cute5tupleIJiiiiEEENS1_10collective13CollectiveMmaINS1_34MainloopSm90TmaGmmaWarpSpecializedILi6ENS5_IJNS4_1CILi1EEESB_SB_EEENS1_35KernelTmaWarpSpecializedCooperativeEEENS5_IJNSA_ILi128EEESF_NSA_ILi64EEEEEENS_6half_tENS5_IJlSB_lEEESI_SJ_NS4_8TiledMMAINS4_8MMA_AtomIJNS4_4SM904GMMA26MMA_64x128x16_F32F16F16_SSILNSN_5MajorE0ELSP_0ELNSN_7ScaleInE1ELSQ_1EEEEEENS4_6LayoutINS5_IJNSA_ILi2EEESB_SB_EEENS5_IJSB_NSA_ILi0EEESW_EEEEENS5_IJNS4_10UnderscoreESZ_SZ_EEEEENS4_13SM90_TMA_LOADENS4_14ComposedLayoutINS4_7SwizzleILi3ELi4ELi3EEENS4_18smem_ptr_flag_bitsILi16EEENST_INS5_IJNSA_ILi8EEESG_EEENS5_IJSG_SB_EEEEEEEvNS4_8identityES12_S1C_vS1D_EENS_8epilogue10collective18CollectiveEpilogueINS1F_22Sm90TmaWarpSpecializedILi4ELi2ELi16ELb1ELb0EEEJSH_NS5_IJSF_NSA_ILi32EEEEEESI_SJ_SI_SJ_NS1F_6fusion15FusionCallbacksIS1J_NS1M_23LinCombPerRowBiasEltActINS1F_6thread4ReLuESI_fSI_SI_fLi8ELNS_15FloatRoundStyleE2EEESH_S1L_JEEES12_NS13_INS14_ILi2ELi4ELi3EEES17_NST_INS5_IJS18_S1K_EEENS5_IJS1K_SB_EEEEEEENS4_17SM75_U32x4_LDSM_NENS4_14SM90_TMA_STOREES1Y_NS4_17SM90_U32x4_STSM_NENS4_9Copy_AtomIJS21_SI_EEEvEEEvvEEEEvNT_6ParamsE)
        /*0020*/ 	.word	0x00000000
.L_22:


//--------------------- .nv.compat                --------------------------
	.section	.nv.compat,"",@"SHT_CUDA_COMPAT_INFO"
	.align	4
        /*0000*/ 	.byte	0x02, 0x09, 0x01, 0x00, 0x02, 0x02, 0x04, 0x00, 0x02, 0x05, 0x05, 0x00, 0x03, 0x07, 0x01, 0x01
        /*0010*/ 	.byte	0x02, 0x03, 0x01, 0x00, 0x02, 0x06, 0x01, 0x00, 0x04, 0x0b, 0x08, 0x00, 0x00, 0x00, 0x00, 0x00
        /*0020*/ 	.byte	0x00, 0x00, 0x00, 0x00


//--------------------- .nv.info._ZN7cutlass13device_kernelINS_4gemm6kernel13GemmUniversalIN4cute5tupleIJiiiiEEENS1_10collective13CollectiveMmaINS1_34MainloopSm90TmaGmmaWarpSpecializedILi6ENS5_IJNS4_1CILi1EEESB_SB_EEENS1_35KernelTmaWarpSpecializedCooperativeEEENS5_IJNSA_ILi128EEESF_NSA_ILi64EEEEEENS_6half_tENS5_IJlSB_lEEESI_SJ_NS4_8TiledMMAINS4_8MMA_AtomIJNS4_4SM904GMMA26MMA_64x128x16_F32F16F16_SSILNSN_5MajorE0ELSP_0ELNSN_7ScaleInE1ELSQ_1EEEEEENS4_6LayoutINS5_IJNSA_ILi2EEESB_SB_EEENS5_IJSB_NSA_ILi0EEESW_EEEEENS5_IJNS4_10UnderscoreESZ_SZ_EEEEENS4_13SM90_TMA_LOADENS4_14ComposedLayoutINS4_7SwizzleILi3ELi4ELi3EEENS4_18smem_ptr_flag_bitsILi16EEENST_INS5_IJNSA_ILi8EEESG_EEENS5_IJSG_SB_EEEEEEEvNS4_8identityES12_S1C_vS1D_EENS_8epilogue10collective18CollectiveEpilogueINS1F_22Sm90TmaWarpSpecializedILi4ELi2ELi16ELb1ELb0EEEJSH_NS5_IJSF_NSA_ILi32EEEEEESI_SJ_SI_SJ_NS1F_6fusion15FusionCallbacksIS1J_NS1M_23LinCombPerRowBiasEltActINS1F_6thread4ReLuESI_fSI_SI_fLi8ELNS_15FloatRoundStyleE2EEESH_S1L_JEEES12_NS13_INS14_ILi2ELi4ELi3EEES17_NST_INS5_IJS18_S1K_EEENS5_IJS1K_SB_EEEEEEENS4_17SM75_U32x4_LDSM_NENS4_14SM90_TMA_STOREES1Y_NS4_17SM90_U32x4_STSM_NENS4_9Copy_AtomIJS21_SI_EEEvEEEvvEEEEvNT_6ParamsE --------------------------
	.section	.nv.info._ZN7cutlass13device_kernelINS_4gemm6kernel13GemmUniversalIN4cute5tupleIJiiiiEEENS1_10collective13CollectiveMmaINS1_34MainloopSm90TmaGmmaWarpSpecializedILi6ENS5_IJNS4_1CILi1EEESB_SB_EEENS1_35KernelTmaWarpSpecializedCooperativeEEENS5_IJNSA_ILi128EEESF_NSA_ILi64EEEEEENS_6half_tENS5_IJlSB_lEEESI_SJ_NS4_8TiledMMAINS4_8MMA_AtomIJNS4_4SM904GMMA26MMA_64x128x16_F32F16F16_SSILNSN_5MajorE0ELSP_0ELNSN_7ScaleInE1ELSQ_1EEEEEENS4_6LayoutINS5_IJNSA_ILi2EEESB_SB_EEENS5_IJSB_NSA_ILi0EEESW_EEEEENS5_IJNS4_10UnderscoreESZ_SZ_EEEEENS4_13SM90_TMA_LOADENS4_14ComposedLayoutINS4_7SwizzleILi3ELi4ELi3EEENS4_18smem_ptr_flag_bitsILi16EEENST_INS5_IJNSA_ILi8EEESG_EEENS5_IJSG_SB_EEEEEEEvNS4_8identityES12_S1C_vS1D_EENS_8epilogue10collective18CollectiveEpilogueINS1F_22Sm90TmaWarpSpecializedILi4ELi2ELi16ELb1ELb0EEEJSH_NS5_IJSF_NSA_ILi32EEEEEESI_SJ_SI_SJ_NS1F_6fusion15FusionCallbacksIS1J_NS1M_23LinCombPerRowBiasEltActINS1F_6thread4ReLuESI_fSI_SI_fLi8ELNS_15FloatRoundStyleE2EEESH_S1L_JEEES12_NS13_INS14_ILi2ELi4ELi3EEES17_NST_INS5_IJS18_S1K_EEENS5_IJS1K_SB_EEEEEEENS4_17SM75_U32x4_LDSM_NENS4_14SM90_TMA_STOREES1Y_NS4_17SM90_U32x4_STSM_NENS4_9Copy_AtomIJS21_SI_EEEvEEEvvEEEEvNT_6ParamsE,"",@"SHT_CUDA_INFO"
	.sectionflags	@""
	.align	4


	//----- nvinfo : EIATTR_CUDA_API_VERSION
	.align		4
        /*0000*/ 	.byte	0x04, 0x37
        /*0002*/ 	.short	(.L_24 - .L_23)
.L_23:
        /*0004*/ 	.word	0x00000082


	//----- nvinfo : EIATTR_KPARAM_INFO
	.align		4
.L_24:
        /*0008*/ 	.byte	0x04, 0x17
        /*000a*/ 	.short	(.L_26 - .L_25)
.L_25:
        /*000c*/ 	.word	0x00000000
        /*0010*/ 	.short	0x0000
        /*0012*/ 	.short	0x0070
        /*0014*/ 	.byte	0x00, 0xf0, 0x01, 0x1c


	//----- nvinfo : EIATTR_SPARSE_MMA_MASK
	.align		4
.L_26:
        /*0018*/ 	.byte	0x03, 0x50
        /*001a*/ 	.short	0x0000


	//----- nvinfo : EIATTR_MAXREG_COUNT
	.align		4
        /*001c*/ 	.byte	0x03, 0x1b
        /*001e*/ 	.short	0x00a8


	//----- nvinfo : EIATTR_NUM_BARRIERS
	.align		4
        /*0020*/ 	.byte	0x02, 0x4c
        /*0022*/ 	.byte	0x02
	.zero		1


	//----- nvinfo : EIATTR_EXTERNS
	.align		4
        /*0024*/ 	.byte	0x04, 0x0f
        /*0026*/ 	.short	(.L_28 - .L_27)


	//   ....[0]....
	.align		4
.L_27:
        /*0028*/ 	.word	index@(__assertfail)


	//----- nvinfo : EIATTR_MERCURY_ISA_VERSION
	.align		4
.L_28:
        /*002c*/ 	.byte	0x03, 0x5f
        /*002e*/ 	.short	0x0101


	//----- nvinfo : EIATTR_INT_WARP_WIDE_INSTR_OFFSETS
	.align		4
        /*0030*/ 	.byte	0x04, 0x31
        /*0032*/ 	.short	(.L_30 - .L_29)


	//   ....[0]....
.L_29:
        /*0034*/ 	.word	0x000008f0


	//   ....[1]....
        /*0038*/ 	.word	0x00000900


	//   ....[2]....
        /*003c*/ 	.word	0x000009a0


	//----- nvinfo : EIATTR_COOP_GROUP_MASK_REGIDS
	.align		4
.L_30:
        /*0040*/ 	.byte	0x04, 0x29
        /*0042*/ 	.short	(.L_32 - .L_31)


	//   ....[0]....
.L_31:
        /*0044*/ 	.word	0xffffffff


	//   ....[1]....
        /*0048*/ 	.word	0xffffffff


	//   ....[2]....
        /*004c*/ 	.word	0xffffffff


	//   ....[3]....
        /*0050*/ 	.word	0xffffffff


	//   ....[4]....
        /*0054*/ 	.word	0xffffffff


	//   ....[5]....
        /*0058*/ 	.word	0xffffffff


	//----- nvinfo : EIATTR_COOP_GROUP_INSTR_OFFSETS
	.align		4
.L_32:
        /*005c*/ 	.byte	0x04, 0x28
        /*005e*/ 	.short	(.L_34 - .L_33)


	//   ....[0]....
.L_33:
        /*0060*/ 	.word	0x00000070


	//   ....[1]....
        /*0064*/ 	.word	0x00000080


	//   ....[2]....
        /*0068*/ 	.word	0x00000440


	//   ....[3]....
        /*006c*/ 	.word	0x00000610


	//   ....[4]....
        /*0070*/ 	.word	0x000007c0


	//   ....[5]....
        /*0074*/ 	.word	0x00001710


	//----- nvinfo : EIATTR_REG_RECONFIG
	.align		4
.L_34:
        /*0078*/ 	.byte	0x01, 0x54
	.zero		2


	//----- nvinfo : EIATTR_SYSCALL_OFFSETS
	.align		4
        /*007c*/ 	.byte	0x04, 0x46
        /*007e*/ 	.short	(.L_36 - .L_35)


	//   ....[0]....
.L_35:
        /*0080*/ 	.word	0x00001900


	//   ....[1]....
        /*0084*/ 	.word	0x00002380


	//   ....[2]....
        /*0088*/ 	.word	0x00002470


	//----- nvinfo : EIATTR_MBARRIER_INSTR_OFFSETS
	.align		4
.L_36:
        /*008c*/ 	.byte	0x04, 0x39
        /*008e*/ 	.short	(.L_38 - .L_37)


	//   ....[0]....
.L_37:
        /*0090*/ 	.word	0x00000540
        /*0094*/ 	.word	0x000000ff
        /*0098*/ 	.word	0x00000000
        /*009c*/ 	.short	0x0100
        /*009e*/ 	.byte	0x08
	.zero		1


	//   ....[1]....
        /*00a0*/ 	.word	0x00000550
        /*00a4*/ 	.word	0x000000ff
        /*00a8*/ 	.word	0x00000030
        /*00ac*/ 	.short	0x0100
        /*00ae*/ 	.byte	0x08
	.zero		1


	//   ....[2]....
        /*00b0*/ 	.word	0x00000560
        /*00b4*/ 	.word	0x000000ff
        /*00b8*/ 	.word	0x00000008
        /*00bc*/ 	.short	0x0100
        /*00be*/ 	.byte	0x08
	.zero		1


	//   ....[3]....
        /*00c0*/ 	.word	0x00000570
        /*00c4*/ 	.word	0x000000ff
        /*00c8*/ 	.word	0x00000038
        /*00cc*/ 	.short	0x0100
        /*00ce*/ 	.byte	0x08
	.zero		1


	//   ....[4]....
        /*00d0*/ 	.word	0x00000580
        /*00d4*/ 	.word	0x000000ff
        /*00d8*/ 	.word	0x00000010
        /*00dc*/ 	.short	0x0100
        /*00de*/ 	.byte	0x08
	.zero		1


	//   ....[5]....
        /*00e0*/ 	.word	0x00000590
        /*00e4*/ 	.word	0x000000ff
        /*00e8*/ 	.word	0x00000040
        /*00ec*/ 	.short	0x0100
        /*00ee*/ 	.byte	0x08
	.zero		1


	//   ....[6]....
        /*00f0*/ 	.word	0x000005a0
        /*00f4*/ 	.word	0x000000ff
        /*00f8*/ 	.word	0x00000018
        /*00fc*/ 	.short	0x0100
        /*00fe*/ 	.byte	0x08
	.zero		1


	//   ....[7]....
        /*0100*/ 	.word	0x000005b0
        /*0104*/ 	.word	0x000000ff
        /*0108*/ 	.word	0x00000048
        /*010c*/ 	.short	0x0100
        /*010e*/ 	.byte	0x08
	.zero		1


	//   ....[8]....
        /*0110*/ 	.word	0x000005c0
        /*0114*/ 	.word	0x000000ff
        /*0118*/ 	.word	0x00000020
        /*011c*/ 	.short	0x0100
        /*011e*/ 	.byte	0x08
	.zero		1


	//   ....[9]....
        /*0120*/ 	.word	0x000005d0
        /*0124*/ 	.word	0x000000ff
        /*0128*/ 	.word	0x00000050
        /*012c*/ 	.short	0x0100
        /*012e*/ 	.byte	0x08
	.zero		1


	//   ....[10]....
        /*0130*/ 	.word	0x000005e0
        /*0134*/ 	.word	0x000000ff
        /*0138*/ 	.word	0x00000028
        /*013c*/ 	.short	0x0100
        /*013e*/ 	.byte	0x08
	.zero		1


	//   ....[11]....
        /*0140*/ 	.word	0x000005f0
        /*0144*/ 	.word	0x000000ff
        /*0148*/ 	.word	0x00000058
        /*014c*/ 	.short	0x0100
        /*014e*/ 	.byte	0x08
	.zero		1


	//   ....[12]....
        /*0150*/ 	.word	0x00000730
        /*0154*/ 	.word	0x000000ff
        /*0158*/ 	.word	0x00000060
        /*015c*/ 	.short	0x0100
        /*015e*/ 	.byte	0x08
	.zero		1


	//   ....[13]....
        /*0160*/ 	.word	0x00000740
        /*0164*/ 	.word	0x000000ff
        /*0168*/ 	.word	0x00000080
        /*016c*/ 	.short	0x0100
        /*016e*/ 	.byte	0x08
	.zero		1


	//   ....[14]....
        /*0170*/ 	.word	0x00000750
        /*0174*/ 	.word	0x000000ff
        /*0178*/ 	.word	0x00000068
        /*017c*/ 	.short	0x0100
        /*017e*/ 	.byte	0x08
	.zero		1


	//   ....[15]....
        /*0180*/ 	.word	0x00000760
        /*0184*/ 	.word	0x000000ff
        /*0188*/ 	.word	0x00000088
        /*018c*/ 	.short	0x0100
        /*018e*/ 	.byte	0x08
	.zero		1


	//   ....[16]....
        /*0190*/ 	.word	0x00000770
        /*0194*/ 	.word	0x000000ff
        /*0198*/ 	.word	0x00000070
        /*019c*/ 	.short	0x0100
        /*019e*/ 	.byte	0x08
	.zero		1


	//   ....[17]....
        /*01a0*/ 	.word	0x00000780
        /*01a4*/ 	.word	0x000000ff
        /*01a8*/ 	.word	0x00000090
        /*01ac*/ 	.short	0x0100
        /*01ae*/ 	.byte	0x08
	.zero		1


	//   ....[18]....
        /*01b0*/ 	.word	0x00000790
        /*01b4*/ 	.word	0x000000ff
        /*01b8*/ 	.word	0x00000078
        /*01bc*/ 	.short	0x0100
        /*01be*/ 	.byte	0x08
	.zero		1


	//   ....[19]....
        /*01c0*/ 	.word	0x000007a0
        /*01c4*/ 	.word	0x000000ff
        /*01c8*/ 	.word	0x00000098
        /*01cc*/ 	.short	0x0100
        /*01ce*/ 	.byte	0x08
	.zero		1


	//   ....[20]....
        /*01d0*/ 	.word	0x00000a40
        /*01d4*/ 	.word	0x000000ff
        /*01d8*/ 	.word	0x000000a0
        /*01dc*/ 	.short	0x0100
        /*01de*/ 	.byte	0x08
	.zero		1


	//   ....[21]....
        /*01e0*/ 	.word	0x00000aa0
        /*01e4*/ 	.word	0x000000ff
        /*01e8*/ 	.word	0x000000a8
        /*01ec*/ 	.short	0x0100
        /*01ee*/ 	.byte	0x08
	.zero		1


	//   ....[22]....
        /*01f0*/ 	.word	0x00001980
        /*01f4*/ 	.word	0x00000003
        /*01f8*/ 	.word	0x00000000
        /*01fc*/ 	.short	0x010a
        /*01fe*/ 	.byte	0x3f
	.zero		1


	//   ....[23]....
        /*0200*/ 	.word	0x000019e0
        /*0204*/ 	.word	0x00000003
        /*0208*/ 	.word	0x00000000
        /*020c*/ 	.short	0x010a
        /*020e*/ 	.byte	0x3f
	.zero		1


	//   ....[24]....
        /*0210*/ 	.word	0x00001d00
        /*0214*/ 	.word	0x000000ff
        /*0218*/ 	.word	0x00000000
        /*021c*/ 	.short	0x010a
        /*021e*/ 	.byte	0x04
	.zero		1


	//   ....[25]....
        /*0220*/ 	.word	0x00001d40
        /*0224*/ 	.word	0x000000ff
        /*0228*/ 	.word	0x00000000
        /*022c*/ 	.short	0x010a
        /*022e*/ 	.byte	0x04
	.zero		1


	//   ....[26]....
        /*0230*/ 	.word	0x00001fa0
        /*0234*/ 	.word	0x000000ff
        /*0238*/ 	.word	0x00000000
        /*023c*/ 	.short	0x0101
        /*023e*/ 	.byte	0x04
	.zero		1


	//   ....[27]....
        /*0240*/ 	.word	0x00002150
        /*0244*/ 	.word	0x000000ff
        /*0248*/ 	.word	0x00000000
        /*024c*/ 	.short	0x0101
        /*024e*/ 	.byte	0x06
	.zero		1


	//   ....[28]....
        /*0250*/ 	.word	0x00002c90
        /*0254*/ 	.word	0x000000ff
        /*0258*/ 	.word	0x00000060
        /*025c*/ 	.short	0x010a
        /*025e*/ 	.byte	0x33
	.zero		1


	//   ....[29]....
        /*0260*/ 	.word	0x00003300
        /*0264*/ 	.word	0x000000ff
        /*0268*/ 	.word	0x00000000
        /*026c*/ 	.short	0x0101
        /*026e*/ 	.byte	0x04
	.zero		1


	//   ....[30]....
        /*0270*/ 	.word	0x000033e0
        /*0274*/ 	.word	0x0000000e
        /*0278*/ 	.word	0x00000060
        /*027c*/ 	.short	0x010a
        /*027e*/ 	.byte	0x3f
	.zero		1


	//   ....[31]....
        /*0280*/ 	.word	0x000039e0
        /*0284*/ 	.word	0x000000ff
        /*0288*/ 	.word	0x00000000
        /*028c*/ 	.short	0x0101
        /*028e*/ 	.byte	0x04
	.zero		1


	//   ....[32]....
        /*0290*/ 	.word	0x00003ae0
        /*0294*/ 	.word	0x0000000c
        /*0298*/ 	.word	0x00000060
        /*029c*/ 	.short	0x010a
        /*029e*/ 	.byte	0x3f
	.zero		1


	//   ....[33]....
        /*02a0*/ 	.word	0x00004110
        /*02a4*/ 	.word	0x000000ff
        /*02a8*/ 	.word	0x00000000
        /*02ac*/ 	.short	0x0101
        /*02ae*/ 	.byte	0x04
	.zero		1


	//   ....[34]....
        /*02b0*/ 	.word	0x00004200
        /*02b4*/ 	.word	0x0000000d
        /*02b8*/ 	.word	0x00000060
        /*02bc*/ 	.short	0x010a
        /*02be*/ 	.byte	0x3f
	.zero		1


	//   ....[35]....
        /*02c0*/ 	.word	0x000047e0
        /*02c4*/ 	.word	0x000000ff
        /*02c8*/ 	.word	0x00000000
        /*02cc*/ 	.short	0x0101
        /*02ce*/ 	.byte	0x04
	.zero		1


	//   ....[36]....
        /*02d0*/ 	.word	0x000050f0
        /*02d4*/ 	.word	0x000000ff
        /*02d8*/ 	.word	0x00000000
        /*02dc*/ 	.short	0x0101
        /*02de*/ 	.byte	0x04
	.zero		1


	//   ....[37]....
        /*02e0*/ 	.word	0x000057d0
        /*02e4*/ 	.word	0x000000ff
        /*02e8*/ 	.word	0x000000a8
        /*02ec*/ 	.short	0x010a
        /*02ee*/ 	.byte	0x04
	.zero		1


	//   ....[38]....
        /*02f0*/ 	.word	0x00005be0
        /*02f4*/ 	.word	0x000000ff
        /*02f8*/ 	.word	0x00000080
        /*02fc*/ 	.short	0x010a
        /*02fe*/ 	.byte	0x05
	.zero		1


	//   ....[39]....
        /*0300*/ 	.word	0x00005cd0
        /*0304*/ 	.word	0x000000ff
        /*0308*/ 	.word	0x00000060
        /*030c*/ 	.short	0x010b
        /*030e*/ 	.byte	0x05
	.zero		1


	//   ....[40]....
        /*0310*/ 	.word	0x00005d30
        /*0314*/ 	.word	0x000000ff
        /*0318*/ 	.word	0x00000000
        /*031c*/ 	.short	0x0101
        /*031e*/ 	.byte	0x04
	.zero		1


	//   ....[41]....
        /*0320*/ 	.word	0x00005d60
        /*0324*/ 	.word	0x000000ff
        /*0328*/ 	.word	0x00000088
        /*032c*/ 	.short	0x010a
        /*032e*/ 	.byte	0x05
	.zero		1


	//   ....[42]....
        /*0330*/ 	.word	0x00005e70
        /*0334*/ 	.word	0x000000ff
        /*0338*/ 	.word	0x00000068
        /*033c*/ 	.short	0x010b
        /*033e*/ 	.byte	0x05
	.zero		1


	//   ....[43]....
        /*0340*/ 	.word	0x00005ed0
        /*0344*/ 	.word	0x000000ff
        /*0348*/ 	.word	0x00000000
        /*034c*/ 	.short	0x0101
        /*034e*/ 	.byte	0x04
	.zero		1


	//   ....[44]....
        /*0350*/ 	.word	0x00005f00
        /*0354*/ 	.word	0x000000ff
        /*0358*/ 	.word	0x00000090
        /*035c*/ 	.short	0x010a
        /*035e*/ 	.byte	0x05
	.zero		1


	//   ....[45]....
        /*0360*/ 	.word	0x00006010
        /*0364*/ 	.word	0x000000ff
        /*0368*/ 	.word	0x00000070
        /*036c*/ 	.short	0x010b
        /*036e*/ 	.byte	0x05
	.zero		1


	//   ....[46]....
        /*0370*/ 	.word	0x00006070
        /*0374*/ 	.word	0x000000ff
        /*0378*/ 	.word	0x00000000
        /*037c*/ 	.short	0x0101
        /*037e*/ 	.byte	0x04
	.zero		1


	//   ....[47]....
        /*0380*/ 	.word	0x000060a0
        /*0384*/ 	.word	0x000000ff
        /*0388*/ 	.word	0x00000098
        /*038c*/ 	.short	0x010a
        /*038e*/ 	.byte	0x05
	.zero		1


	//   ....[48]....
        /*0390*/ 	.word	0x000061b0
        /*0394*/ 	.word	0x000000ff
        /*0398*/ 	.word	0x00000078
        /*039c*/ 	.short	0x010b
        /*039e*/ 	.byte	0x05
	.zero		1


	//   ....[49]....
        /*03a0*/ 	.word	0x000062a0
        /*03a4*/ 	.word	0x000000ff
        /*03a8*/ 	.word	0x00000000
        /*03ac*/ 	.short	0x0101
        /*03ae*/ 	.byte	0x04
	.zero		1


	//   ....[50]....
        /*03b0*/ 	.word	0x000068e0
        /*03b4*/ 	.word	0x00000003
        /*03b8*/ 	.word	0x00000080
        /*03bc*/ 	.short	0x010a
        /*03be*/ 	.byte	0x3f
	.zero		1


	//   ....[51]....
        /*03c0*/ 	.word	0x00006920
        /*03c4*/ 	.word	0x00000003
        /*03c8*/ 	.word	0x00000088
        /*03cc*/ 	.short	0x010a
        /*03ce*/ 	.byte	0x3f
	.zero		1


	//   ....[52]....
        /*03d0*/ 	.word	0x00006960
        /*03d4*/ 	.word	0x00000003
        /*03d8*/ 	.word	0x00000090
        /*03dc*/ 	.short	0x010a
        /*03de*/ 	.byte	0x3f
	.zero		1


	//   ....[53]....
        /*03e0*/ 	.word	0x000069b0
        /*03e4*/ 	.word	0x00000003
        /*03e8*/ 	.word	0x00000098
        /*03ec*/ 	.short	0x010a
        /*03ee*/ 	.byte	0x3f
	.zero		1


	//   ....[54]....
        /*03f0*/ 	.word	0x00006ce0
        /*03f4*/ 	.word	0x0000000f
        /*03f8*/ 	.word	0x00000030
        /*03fc*/ 	.short	0x010a
        /*03fe*/ 	.byte	0x3f
	.zero		1


	//   ....[55]....
        /*0400*/ 	.word	0x00007030
        /*0404*/ 	.word	0x00000006
        /*0408*/ 	.word	0x000000a8
        /*040c*/ 	.short	0x0101
        /*040e*/ 	.byte	0x3f
	.zero		1


	//   ....[56]....
        /*0410*/ 	.word	0x00007770
        /*0414*/ 	.word	0x00000007
        /*0418*/ 	.word	0x00000000
        /*041c*/ 	.short	0x010a
        /*041e*/ 	.byte	0x3f
	.zero		1


	//   ....[57]....
        /*0420*/ 	.word	0x000077f0
        /*0424*/ 	.word	0x00000009
        /*0428*/ 	.word	0x00000000
        /*042c*/ 	.short	0x010a
        /*042e*/ 	.byte	0x3f
	.zero		1


	//   ....[58]....
        /*0430*/ 	.word	0x00007880
        /*0434*/ 	.word	0x00000006
        /*0438*/ 	.word	0x00000000
        /*043c*/ 	.short	0x010a
        /*043e*/ 	.byte	0x3f
	.zero		1


	//   ....[59]....
        /*0440*/ 	.word	0x00007910
        /*0444*/ 	.word	0x00000009
        /*0448*/ 	.word	0x00000000
        /*044c*/ 	.short	0x010a
        /*044e*/ 	.byte	0x3f
	.zero		1


	//   ....[60]....
        /*0450*/ 	.word	0x000079a0
        /*0454*/ 	.word	0x00000006
        /*0458*/ 	.word	0x00000000
        /*045c*/ 	.short	0x010a
        /*045e*/ 	.byte	0x3f
	.zero		1


	//   ....[61]....
        /*0460*/ 	.word	0x00007a30
        /*0464*/ 	.word	0x00000003
        /*0468*/ 	.word	0x00000000
        /*046c*/ 	.short	0x010a
        /*046e*/ 	.byte	0x3f
	.zero		1


	//   ....[62]....
        /*0470*/ 	.word	0x00007a90
        /*0474*/ 	.word	0x00000003
        /*0478*/ 	.word	0x00000000
        /*047c*/ 	.short	0x010a
        /*047e*/ 	.byte	0x3f
	.zero		1


	//   ....[63]....
        /*0480*/ 	.word	0x00007af0
        /*0484*/ 	.word	0x00000004
        /*0488*/ 	.word	0x00000000
        /*048c*/ 	.short	0x010a
        /*048e*/ 	.byte	0x3f
	.zero		1


	//   ....[64]....
        /*0490*/ 	.word	0x00007b50
        /*0494*/ 	.word	0x00000004
        /*0498*/ 	.word	0x00000060
        /*049c*/ 	.short	0x010a
        /*049e*/ 	.byte	0x3f
	.zero		1


	//   ....[65]....
        /*04a0*/ 	.word	0x00007ba0
        /*04a4*/ 	.word	0x0000000e
        /*04a8*/ 	.word	0x00000060
        /*04ac*/ 	.short	0x010a
        /*04ae*/ 	.byte	0x3f
	.zero		1


	//   ....[66]....
        /*04b0*/ 	.word	0x00007bf0
        /*04b4*/ 	.word	0x0000000c
        /*04b8*/ 	.word	0x00000060
        /*04bc*/ 	.short	0x010a
        /*04be*/ 	.byte	0x3f
	.zero		1


	//   ....[67]....
        /*04c0*/ 	.word	0x00007c40
        /*04c4*/ 	.word	0x0000000d
        /*04c8*/ 	.word	0x00000060
        /*04cc*/ 	.short	0x010a
        /*04ce*/ 	.byte	0x3f
	.zero		1


	//   ....[68]....
        /*04d0*/ 	.word	0x00007ca0
        /*04d4*/ 	.word	0x00000003
        /*04d8*/ 	.word	0x000000a8
        /*04dc*/ 	.short	0x010a
        /*04de*/ 	.byte	0x3f
	.zero		1


	//   ....[69]....
        /*04e0*/ 	.word	0x00007d00
        /*04e4*/ 	.word	0x00000005
        /*04e8*/ 	.word	0x00000080
        /*04ec*/ 	.short	0x010a
        /*04ee*/ 	.byte	0x3f
	.zero		1


	//   ....[70]....
        /*04f0*/ 	.word	0x00007d60
        /*04f4*/ 	.word	0x00000005
        /*04f8*/ 	.word	0x00000088
        /*04fc*/ 	.short	0x010a
        /*04fe*/ 	.byte	0x3f
	.zero		1


	//   ....[71]....
        /*0500*/ 	.word	0x00007dc0
        /*0504*/ 	.word	0x00000005
        /*0508*/ 	.word	0x00000090
        /*050c*/ 	.short	0x010a
        /*050e*/ 	.byte	0x3f
	.zero		1


	//   ....[72]....
        /*0510*/ 	.word	0x00007e20
        /*0514*/ 	.word	0x00000005
        /*0518*/ 	.word	0x00000098
        /*051c*/ 	.short	0x010a
        /*051e*/ 	.byte	0x3f
	.zero		1


	//   ....[73]....
        /*0520*/ 	.word	0x00007e70
        /*0524*/ 	.word	0x00000003
        /*0528*/ 	.word	0x00000080
        /*052c*/ 	.short	0x010a
        /*052e*/ 	.byte	0x3f
	.zero		1


	//   ....[74]....
        /*0530*/ 	.word	0x00007ec0
        /*0534*/ 	.word	0x00000003
        /*0538*/ 	.word	0x00000088
        /*053c*/ 	.short	0x010a
        /*053e*/ 	.byte	0x3f
	.zero		1


	//   ....[75]....
        /*0540*/ 	.word	0x00007f10
        /*0544*/ 	.word	0x00000003
        /*0548*/ 	.word	0x00000090
        /*054c*/ 	.short	0x010a
        /*054e*/ 	.byte	0x3f
	.zero		1


	//   ....[76]....
        /*0550*/ 	.word	0x00007fe0
        /*0554*/ 	.word	0x0000000f
        /*0558*/ 	.word	0x00000030
        /*055c*/ 	.short	0x010a
        /*055e*/ 	.byte	0x3f
	.zero		1


	//   ....[77]....
        /*0560*/ 	.word	0x000080b0
        /*0564*/ 	.word	0x00000007
        /*0568*/ 	.word	0x00000000
        /*056c*/ 	.short	0x010a
        /*056e*/ 	.byte	0x3f
	.zero		1


	//   ....[78]....
        /*0570*/ 	.word	0x00008100
        /*0574*/ 	.word	0x00000009
        /*0578*/ 	.word	0x00000000
        /*057c*/ 	.short	0x010a
        /*057e*/ 	.byte	0x3f
	.zero		1


	//   ....[79]....
        /*0580*/ 	.word	0x00008150
        /*0584*/ 	.word	0x00000006
        /*0588*/ 	.word	0x00000000
        /*058c*/ 	.short	0x010a
        /*058e*/ 	.byte	0x3f
	.zero		1


	//   ....[80]....
        /*0590*/ 	.word	0x000081a0
        /*0594*/ 	.word	0x00000009
        /*0598*/ 	.word	0x00000000
        /*059c*/ 	.short	0x010a
        /*059e*/ 	.byte	0x3f
	.zero		1


	//   ....[81]....
        /*05a0*/ 	.word	0x000081f0
        /*05a4*/ 	.word	0x00000006
        /*05a8*/ 	.word	0x00000000
        /*05ac*/ 	.short	0x010a
        /*05ae*/ 	.byte	0x3f
	.zero		1


	//----- nvinfo : EIATTR_NUM_MBARRIERS
	.align		4
.L_38:
        /*05b0*/ 	.byte	0x03, 0x38
        /*05b2*/ 	.short	0x0016


	//----- nvinfo : EIATTR_EXIT_INSTR_OFFSETS
	.align		4
        /*05b4*/ 	.byte	0x04, 0x1c
        /*05b6*/ 	.short	(.L_40 - .L_39)


	//   ....[0]....
.L_39:
        /*05b8*/ 	.word	0x00007a80


	//----- nvinfo : EIATTR_MAX_THREADS
	.align		4
.L_40:
        /*05bc*/ 	.byte	0x04, 0x05
        /*05be*/ 	.short	(.L_42 - .L_41)
.L_41:
        /*05c0*/ 	.word	0x00000180
        /*05c4*/ 	.word	0x00000001
        /*05c8*/ 	.word	0x00000001


	//----- nvinfo : EIATTR_CRS_STACK_SIZE
	.align		4
.L_42:
        /*05cc*/ 	.byte	0x04, 0x1e
        /*05ce*/ 	.short	(.L_44 - .L_43)
.L_43:
        /*05d0*/ 	.word	0x00000000


	//----- nvinfo : EIATTR_CBANK_PARAM_SIZE
	.align		4
.L_44:
        /*05d4*/ 	.byte	0x03, 0x19
        /*05d6*/ 	.short	0x0770


	//----- nvinfo : EIATTR_PARAM_CBANK
	.align		4
        /*05d8*/ 	.byte	0x04, 0x0a
        /*05da*/ 	.short	(.L_46 - .L_45)
	.align		4
.L_45:
        /*05dc*/ 	.word	index@(.nv.constant0._ZN7cutlass13device_kernelINS_4gemm6kernel13GemmUniversalIN4cute5tupleIJiiiiEEENS1_10collective13CollectiveMmaINS1_34MainloopSm90TmaGmmaWarpSpecializedILi6ENS5_IJNS4_1CILi1EEESB_SB_EEENS1_35KernelTmaWarpSpecializedCooperativeEEENS5_IJNSA_ILi128EEESF_NSA_ILi64EEEEEENS_6half_tENS5_IJlSB_lEEESI_SJ_NS4_8TiledMMAINS4_8MMA_AtomIJNS4_4SM904GMMA26MMA_64x128x16_F32F16F16_SSILNSN_5MajorE0ELSP_0ELNSN_7ScaleInE1ELSQ_1EEEEEENS4_6LayoutINS5_IJNSA_ILi2EEESB_SB_EEENS5_IJSB_NSA_ILi0EEESW_EEEEENS5_IJNS4_10UnderscoreESZ_SZ_EEEEENS4_13SM90_TMA_LOADENS4_14ComposedLayoutINS4_7SwizzleILi3ELi4ELi3EEENS4_18smem_ptr_flag_bitsILi16EEENST_INS5_IJNSA_ILi8EEESG_EEENS5_IJSG_SB_EEEEEEEvNS4_8identityES12_S1C_vS1D_EENS_8epilogue10collective18CollectiveEpilogueINS1F_22Sm90TmaWarpSpecializedILi4ELi2ELi16ELb1ELb0EEEJSH_NS5_IJSF_NSA_ILi32EEEEEESI_SJ_SI_SJ_NS1F_6fusion15FusionCallbacksIS1J_NS1M_23LinCombPerRowBiasEltActINS1F_6thread4ReLuESI_fSI_SI_fLi8ELNS_15FloatRoundStyleE2EEESH_S1L_JEEES12_NS13_INS14_ILi2ELi4ELi3EEES17_NST_INS5_IJS18_S1K_EEENS5_IJS1K_SB_EEEEEEENS4_17SM75_U32x4_LDSM_NENS4_14SM90_TMA_STOREES1Y_NS4_17SM90_U32x4_STSM_NENS4_9Copy_AtomIJS21_SI_EEEvEEEvvEEEEvNT_6ParamsE)
        /*05e0*/ 	.short	0x0210
        /*05e2*/ 	.short	0x0770


	//----- nvinfo : EIATTR_SW_WAR
	.align		4
.L_46:
        /*05e4*/ 	.byte	0x04, 0x36
        /*05e6*/ 	.short	(.L_48 - .L_47)
.L_47:
        /*05e8*/ 	.word	0x00000008
.L_48:


//--------------------- .nv.callgraph             --------------------------
	.section	.nv.callgraph,"",@"SHT_CUDA_CALLGRAPH"
	.align	4
	.sectionentsize	8
	.align		4
        /*0000*/ 	.word	0x00000000
	.align		4
        /*0004*/ 	.word	0xffffffff
	.align		4
        /*0008*/ 	.word	index@(_ZN7cutlass13device_kernelINS_4gemm6kernel13GemmUniversalIN4cute5tupleIJiiiiEEENS1_10collective13CollectiveMmaINS1_34MainloopSm90TmaGmmaWarpSpecializedILi6ENS5_IJNS4_1CILi1EEESB_SB_EEENS1_35KernelTmaWarpSpecializedCooperativeEEENS5_IJNSA_ILi128EEESF_NSA_ILi64EEEEEENS_6half_tENS5_IJlSB_lEEESI_SJ_NS4_8TiledMMAINS4_8MMA_AtomIJNS4_4SM904GMMA26MMA_64x128x16_F32F16F16_SSILNSN_5MajorE0ELSP_0ELNSN_7ScaleInE1ELSQ_1EEEEEENS4_6LayoutINS5_IJNSA_ILi2EEESB_SB_EEENS5_IJSB_NSA_ILi0EEESW_EEEEENS5_IJNS4_10UnderscoreESZ_SZ_EEEEENS4_13SM90_TMA_LOADENS4_14ComposedLayoutINS4_7SwizzleILi3ELi4ELi3EEENS4_18smem_ptr_flag_bitsILi16EEENST_INS5_IJNSA_ILi8EEESG_EEENS5_IJSG_SB_EEEEEEEvNS4_8identityES12_S1C_vS1D_EENS_8epilogue10collective18CollectiveEpilogueINS1F_22Sm90TmaWarpSpecializedILi4ELi2ELi16ELb1ELb0EEEJSH_NS5_IJSF_NSA_ILi32EEEEEESI_SJ_SI_SJ_NS1F_6fusion15FusionCallbacksIS1J_NS1M_23LinCombPerRowBiasEltActINS1F_6thread4ReLuESI_fSI_SI_fLi8ELNS_15FloatRoundStyleE2EEESH_S1L_JEEES12_NS13_INS14_ILi2ELi4ELi3EEES17_NST_INS5_IJS18_S1K_EEENS5_IJS1K_SB_EEEEEEENS4_17SM75_U32x4_LDSM_NENS4_14SM90_TMA_STOREES1Y_NS4_17SM90_U32x4_STSM_NENS4_9Copy_AtomIJS21_SI_EEEvEEEvvEEEEvNT_6ParamsE)
	.align		4
        /*000c*/ 	.word	index@(__assertfail)
	.align		4
        /*0010*/ 	.word	0x00000000
	.align		4
        /*0014*/ 	.word	0xfffffffe
	.align		4
        /*0018*/ 	.word	0x00000000
	.align		4
        /*001c*/ 	.word	0xfffffffd
	.align		4
        /*0020*/ 	.word	0x00000000
	.align		4
        /*0024*/ 	.word	0xfffffffc


//--------------------- .nv.constant4             --------------------------
	.section	.nv.constant4,"a",@progbits
	.align	8
	.align		8
.nv.constant4:
        /*0000*/ 	.dword	__assertfail
	.align		8
        /*0008*/ 	.dword	__unnamed_1
	.align		8
        /*0010*/ 	.dword	__unnamed_2
	.align		8
        /*0018*/ 	.dword	_ZN39_INTERNAL_7bb67400_4_k_cu_86253e90_31194cuda3std3__45__cpo5beginE
	.align		8
        /*0020*/ 	.dword	_ZN39_INTERNAL_7bb67400_4_k_cu_86253e90_31194cuda3std3__45__cpo3endE
	.align		8
        /*0028*/ 	.dword	_ZN39_INTERNAL_7bb67400_4_k_cu_86253e90_31194cuda3std3__45__cpo6cbeginE
	.align		8
        /*0030*/ 	.dword	_ZN39_INTERNAL_7bb67400_4_k_cu_86253e90_31194cuda3std3__45__cpo4cendE
	.align		8
        /*0038*/ 	.dword	_ZN39_INTERNAL_7bb67400_4_k_cu_86253e90_31194cuda3std3__441_GLOBAL__N__7bb67400_4_k_cu_86253e90_31196ignoreE
	.align		8
        /*0040*/ 	.dword	_ZN39_INTERNAL_7bb67400_4_k_cu_86253e90_31194cuda3std3__419piecewise_constructE
	.align		8
        /*0048*/ 	.dword	_ZN39_INTERNAL_7bb67400_4_k_cu_86253e90_31194cuda3std3__48in_placeE
	.align		8
        /*0050*/ 	.dword	_ZN39_INTERNAL_7bb67400_4_k_cu_86253e90_31194cuda3std6ranges3__45__cpo4swapE
	.align		8
        /*0058*/ 	.dword	_ZN39_INTERNAL_7bb67400_4_k_cu_86253e90_31194cuda3std6ranges3__45__cpo9iter_moveE
	.align		8
        /*0060*/ 	.dword	_ZN39_INTERNAL_7bb67400_4_k_cu_86253e90_31194cute7productE
	.align		8
        /*0068*/ 	.dword	_ZN39_INTERNAL_7bb67400_4_k_cu_86253e90_31194cute1_E
	.align		8
        /*0070*/ 	.dword	$str$22
	.align		8
        /*0078*/ 	.dword	$str$23
	.align		8
        /*0080*/ 	.dword	$str$26
	.align		8
        /*0088*/ 	.dword	$str$27


//--------------------- .text._ZN7cutlass13device_kernelINS_4gemm6kernel13GemmUniversalIN4cute5tupleIJiiiiEEENS1_10collective13CollectiveMmaINS1_34MainloopSm90TmaGmmaWarpSpecializedILi6ENS5_IJNS4_1CILi1EEESB_SB_EEENS1_35KernelTmaWarpSpecializedCooperativeEEENS5_IJNSA_ILi128EEESF_NSA_ILi64EEEEEENS_6half_tENS5_IJlSB_lEEESI_SJ_NS4_8TiledMMAINS4_8MMA_AtomIJNS4_4SM904GMMA26MMA_64x128x16_F32F16F16_SSILNSN_5MajorE0ELSP_0ELNSN_7ScaleInE1ELSQ_1EEEEEENS4_6LayoutINS5_IJNSA_ILi2EEESB_SB_EEENS5_IJSB_NSA_ILi0EEESW_EEEEENS5_IJNS4_10UnderscoreESZ_SZ_EEEEENS4_13SM90_TMA_LOADENS4_14ComposedLayoutINS4_7SwizzleILi3ELi4ELi3EEENS4_18smem_ptr_flag_bitsILi16EEENST_INS5_IJNSA_ILi8EEESG_EEENS5_IJSG_SB_EEEEEEEvNS4_8identityES12_S1C_vS1D_EENS_8epilogue10collective18CollectiveEpilogueINS1F_22Sm90TmaWarpSpecializedILi4ELi2ELi16ELb1ELb0EEEJSH_NS5_IJSF_NSA_ILi32EEEEEESI_SJ_SI_SJ_NS1F_6fusion15FusionCallbacksIS1J_NS1M_23LinCombPerRowBiasEltActINS1F_6thread4ReLuESI_fSI_SI_fLi8ELNS_15FloatRoundStyleE2EEESH_S1L_JEEES12_NS13_INS14_ILi2ELi4ELi3EEES17_NST_INS5_IJS18_S1K_EEENS5_IJS1K_SB_EEEEEEENS4_17SM75_U32x4_LDSM_NENS4_14SM90_TMA_STOREES1Y_NS4_17SM90_U32x4_STSM_NENS4_9Copy_AtomIJS21_SI_EEEvEEEvvEEEEvNT_6ParamsE --------------------------
	.section	.text._ZN7cutlass13device_kernelINS_4gemm6kernel13GemmUniversalIN4cute5tupleIJiiiiEEENS1_10collective13CollectiveMmaINS1_34MainloopSm90TmaGmmaWarpSpecializedILi6ENS5_IJNS4_1CILi1EEESB_SB_EEENS1_35KernelTmaWarpSpecializedCooperativeEEENS5_IJNSA_ILi128EEESF_NSA_ILi64EEEEEENS_6half_tENS5_IJlSB_lEEESI_SJ_NS4_8TiledMMAINS4_8MMA_AtomIJNS4_4SM904GMMA26MMA_64x128x16_F32F16F16_SSILNSN_5MajorE0ELSP_0ELNSN_7ScaleInE1ELSQ_1EEEEEENS4_6LayoutINS5_IJNSA_ILi2EEESB_SB_EEENS5_IJSB_NSA_ILi0EEESW_EEEEENS5_IJNS4_10UnderscoreESZ_SZ_EEEEENS4_13SM90_TMA_LOADENS4_14ComposedLayoutINS4_7SwizzleILi3ELi4ELi3EEENS4_18smem_ptr_flag_bitsILi16EEENST_INS5_IJNSA_ILi8EEESG_EEENS5_IJSG_SB_EEEEEEEvNS4_8identityES12_S1C_vS1D_EENS_8epilogue10collective18CollectiveEpilogueINS1F_22Sm90TmaWarpSpecializedILi4ELi2ELi16ELb1ELb0EEEJSH_NS5_IJSF_NSA_ILi32EEEEEESI_SJ_SI_SJ_NS1F_6fusion15FusionCallbacksIS1J_NS1M_23LinCombPerRowBiasEltActINS1F_6thread4ReLuESI_fSI_SI_fLi8ELNS_15FloatRoundStyleE2EEESH_S1L_JEEES12_NS13_INS14_ILi2ELi4ELi3EEES17_NST_INS5_IJS18_S1K_EEENS5_IJS1K_SB_EEEEEEENS4_17SM75_U32x4_LDSM_NENS4_14SM90_TMA_STOREES1Y_NS4_17SM90_U32x4_STSM_NENS4_9Copy_AtomIJS21_SI_EEEvEEEvvEEEEvNT_6ParamsE,"ax",@progbits
	.align	128
.text._ZN7cutlass13device_kernelINS_4gemm6kernel13GemmUniversalIN4cute5tupleIJiiiiEEENS1_10collective13CollectiveMmaINS1_34MainloopSm90TmaGmmaWarpSpecializedILi6ENS5_IJNS4_1CILi1EEESB_SB_EEENS1_35KernelTmaWarpSpecializedCooperativeEEENS5_IJNSA_ILi128EEESF_NSA_ILi64EEEEEENS_6half_tENS5_IJlSB_lEEESI_SJ_NS4_8TiledMMAINS4_8MMA_AtomIJNS4_4SM904GMMA26MMA_64x128x16_F32F16F16_SSILNSN_5MajorE0ELSP_0ELNSN_7ScaleInE1ELSQ_1EEEEEENS4_6LayoutINS5_IJNSA_ILi2EEESB_SB_EEENS5_IJSB_NSA_ILi0EEESW_EEEEENS5_IJNS4_10UnderscoreESZ_SZ_EEEEENS4_13SM90_TMA_LOADENS4_14ComposedLayoutINS4_7SwizzleILi3ELi4ELi3EEENS4_18smem_ptr_flag_bitsILi16EEENST_INS5_IJNSA_ILi8EEESG_EEENS5_IJSG_SB_EEEEEEEvNS4_8identityES12_S1C_vS1D_EENS_8epilogue10collective18CollectiveEpilogueINS1F_22Sm90TmaWarpSpecializedILi4ELi2ELi16ELb1ELb0EEEJSH_NS5_IJSF_NSA_ILi32EEEEEESI_SJ_SI_SJ_NS1F_6fusion15FusionCallbacksIS1J_NS1M_23LinCombPerRowBiasEltActINS1F_6thread4ReLuESI_fSI_SI_fLi8ELNS_15FloatRoundStyleE2EEESH_S1L_JEEES12_NS13_INS14_ILi2ELi4ELi3EEES17_NST_INS5_IJS18_S1K_EEENS5_IJS1K_SB_EEEEEEENS4_17SM75_U32x4_LDSM_NENS4_14SM90_TMA_STOREES1Y_NS4_17SM90_U32x4_STSM_NENS4_9Copy_AtomIJS21_SI_EEEvEEEvvEEEEvNT_6ParamsE:
        .type           _ZN7cutlass13device_kernelINS_4gemm6kernel13GemmUniversalIN4cute5tupleIJiiiiEEENS1_10collective13CollectiveMmaINS1_34MainloopSm90TmaGmmaWarpSpecializedILi6ENS5_IJNS4_1CILi1EEESB_SB_EEENS1_35KernelTmaWarpSpecializedCooperativeEEENS5_IJNSA_ILi128EEESF_NSA_ILi64EEEEEENS_6half_tENS5_IJlSB_lEEESI_SJ_NS4_8TiledMMAINS4_8MMA_AtomIJNS4_4SM904GMMA26MMA_64x128x16_F32F16F16_SSILNSN_5MajorE0ELSP_0ELNSN_7ScaleInE1ELSQ_1EEEEEENS4_6LayoutINS5_IJNSA_ILi2EEESB_SB_EEENS5_IJSB_NSA_ILi0EEESW_EEEEENS5_IJNS4_10UnderscoreESZ_SZ_EEEEENS4_13SM90_TMA_LOADENS4_14ComposedLayoutINS4_7SwizzleILi3ELi4ELi3EEENS4_18smem_ptr_flag_bitsILi16EEENST_INS5_IJNSA_ILi8EEESG_EEENS5_IJSG_SB_EEEEEEEvNS4_8identityES12_S1C_vS1D_EENS_8epilogue10collective18CollectiveEpilogueINS1F_22Sm90TmaWarpSpecializedILi4ELi2ELi16ELb1ELb0EEEJSH_NS5_IJSF_NSA_ILi32EEEEEESI_SJ_SI_SJ_NS1F_6fusion15FusionCallbacksIS1J_NS1M_23LinCombPerRowBiasEltActINS1F_6thread4ReLuESI_fSI_SI_fLi8ELNS_15FloatRoundStyleE2EEESH_S1L_JEEES12_NS13_INS14_ILi2ELi4ELi3EEES17_NST_INS5_IJS18_S1K_EEENS5_IJS1K_SB_EEEEEEENS4_17SM75_U32x4_LDSM_NENS4_14SM90_TMA_STOREES1Y_NS4_17SM90_U32x4_STSM_NENS4_9Copy_AtomIJS21_SI_EEEvEEEvvEEEEvNT_6ParamsE,@function
        .size           _ZN7cutlass13device_kernelINS_4gemm6kernel13GemmUniversalIN4cute5tupleIJiiiiEEENS1_10collective13CollectiveMmaINS1_34MainloopSm90TmaGmmaWarpSpecializedILi6ENS5_IJNS4_1CILi1EEESB_SB_EEENS1_35KernelTmaWarpSpecializedCooperativeEEENS5_IJNSA_ILi128EEESF_NSA_ILi64EEEEEENS_6half_tENS5_IJlSB_lEEESI_SJ_NS4_8TiledMMAINS4_8MMA_AtomIJNS4_4SM904GMMA26MMA_64x128x16_F32F16F16_SSILNSN_5MajorE0ELSP_0ELNSN_7ScaleInE1ELSQ_1EEEEEENS4_6LayoutINS5_IJNSA_ILi2EEESB_SB_EEENS5_IJSB_NSA_ILi0EEESW_EEEEENS5_IJNS4_10UnderscoreESZ_SZ_EEEEENS4_13SM90_TMA_LOADENS4_14ComposedLayoutINS4_7SwizzleILi3ELi4ELi3EEENS4_18smem_ptr_flag_bitsILi16EEENST_INS5_IJNSA_ILi8EEESG_EEENS5_IJSG_SB_EEEEEEEvNS4_8identityES12_S1C_vS1D_EENS_8epilogue10collective18CollectiveEpilogueINS1F_22Sm90TmaWarpSpecializedILi4ELi2ELi16ELb1ELb0EEEJSH_NS5_IJSF_NSA_ILi32EEEEEESI_SJ_SI_SJ_NS1F_6fusion15FusionCallbacksIS1J_NS1M_23LinCombPerRowBiasEltActINS1F_6thread4ReLuESI_fSI_SI_fLi8ELNS_15FloatRoundStyleE2EEESH_S1L_JEEES12_NS13_INS14_ILi2ELi4ELi3EEES17_NST_INS5_IJS18_S1K_EEENS5_IJS1K_SB_EEEEEEENS4_17SM75_U32x4_LDSM_NENS4_14SM90_TMA_STOREES1Y_NS4_17SM90_U32x4_STSM_NENS4_9Copy_AtomIJS21_SI_EEEvEEEvvEEEEvNT_6ParamsE,(.L_x_191 - _ZN7cutlass13device_kernelINS_4gemm6kernel13GemmUniversalIN4cute5tupleIJiiiiEEENS1_10collective13CollectiveMmaINS1_34MainloopSm90TmaGmmaWarpSpecializedILi6ENS5_IJNS4_1CILi1EEESB_SB_EEENS1_35KernelTmaWarpSpecializedCooperativeEEENS5_IJNSA_ILi128EEESF_NSA_ILi64EEEEEENS_6half_tENS5_IJlSB_lEEESI_SJ_NS4_8TiledMMAINS4_8MMA_AtomIJNS4_4SM904GMMA26MMA_64x128x16_F32F16F16_SSILNSN_5MajorE0ELSP_0ELNSN_7ScaleInE1ELSQ_1EEEEEENS4_6LayoutINS5_IJNSA_ILi2EEESB_SB_EEENS5_IJSB_NSA_ILi0EEESW_EEEEENS5_IJNS4_10UnderscoreESZ_SZ_EEEEENS4_13SM90_TMA_LOADENS4_14ComposedLayoutINS4_7SwizzleILi3ELi4ELi3EEENS4_18smem_ptr_flag_bitsILi16EEENST_INS5_IJNSA_ILi8EEESG_EEENS5_IJSG_SB_EEEEEEEvNS4_8identityES12_S1C_vS1D_EENS_8epilogue10collective18CollectiveEpilogueINS1F_22Sm90TmaWarpSpecializedILi4ELi2ELi16ELb1ELb0EEEJSH_NS5_IJSF_NSA_ILi32EEEEEESI_SJ_SI_SJ_NS1F_6fusion15FusionCallbacksIS1J_NS1M_23LinCombPerRowBiasEltActINS1F_6thread4ReLuESI_fSI_SI_fLi8ELNS_15FloatRoundStyleE2EEESH_S1L_JEEES12_NS13_INS14_ILi2ELi4ELi3EEES17_NST_INS5_IJS18_S1K_EEENS5_IJS1K_SB_EEEEEEENS4_17SM75_U32x4_LDSM_NENS4_14SM90_TMA_STOREES1Y_NS4_17SM90_U32x4_STSM_NENS4_9Copy_AtomIJS21_SI_EEEvEEEvvEEEEvNT_6ParamsE)
        .other          _ZN7cutlass13device_kernelINS_4gemm6kernel13GemmUniversalIN4cute5tupleIJiiiiEEENS1_10collective13CollectiveMmaINS1_34MainloopSm90TmaGmmaWarpSpecializedILi6ENS5_IJNS4_1CILi1EEESB_SB_EEENS1_35KernelTmaWarpSpecializedCooperativeEEENS5_IJNSA_ILi128EEESF_NSA_ILi64EEEEEENS_6half_tENS5_IJlSB_lEEESI_SJ_NS4_8TiledMMAINS4_8MMA_AtomIJNS4_4SM904GMMA26MMA_64x128x16_F32F16F16_SSILNSN_5MajorE0ELSP_0ELNSN_7ScaleInE1ELSQ_1EEEEEENS4_6LayoutINS5_IJNSA_ILi2EEESB_SB_EEENS5_IJSB_NSA_ILi0EEESW_EEEEENS5_IJNS4_10UnderscoreESZ_SZ_EEEEENS4_13SM90_TMA_LOADENS4_14ComposedLayoutINS4_7SwizzleILi3ELi4ELi3EEENS4_18smem_ptr_flag_bitsILi16EEENST_INS5_IJNSA_ILi8EEESG_EEENS5_IJSG_SB_EEEEEEEvNS4_8identityES12_S1C_vS1D_EENS_8epilogue10collective18CollectiveEpilogueINS1F_22Sm90TmaWarpSpecializedILi4ELi2ELi16ELb1ELb0EEEJSH_NS5_IJSF_NSA_ILi32EEEEEESI_SJ_SI_SJ_NS1F_6fusion15FusionCallbacksIS1J_NS1M_23LinCombPerRowBiasEltActINS1F_6thread4ReLuESI_fSI_SI_fLi8ELNS_15FloatRoundStyleE2EEESH_S1L_JEEES12_NS13_INS14_ILi2ELi4ELi3EEES17_NST_INS5_IJS18_S1K_EEENS5_IJS1K_SB_EEEEEEENS4_17SM75_U32x4_LDSM_NENS4_14SM90_TMA_STOREES1Y_NS4_17SM90_U32x4_STSM_NENS4_9Copy_AtomIJS21_SI_EEEvEEEvvEEEEvNT_6ParamsE,@"STO_CUDA_ENTRY STV_DEFAULT"
_ZN7cutlass13device_kernelINS_4gemm6kernel13GemmUniversalIN4cute5tupleIJiiiiEEENS1_10collective13CollectiveMmaINS1_34MainloopSm90TmaGmmaWarpSpecializedILi6ENS5_IJNS4_1CILi1EEESB_SB_EEENS1_35KernelTmaWarpSpecializedCooperativeEEENS5_IJNSA_ILi128EEESF_NSA_ILi64EEEEEENS_6half_tENS5_IJlSB_lEEESI_SJ_NS4_8TiledMMAINS4_8MMA_AtomIJNS4_4SM904GMMA26MMA_64x128x16_F32F16F16_SSILNSN_5MajorE0ELSP_0ELNSN_7ScaleInE1ELSQ_1EEEEEENS4_6LayoutINS5_IJNSA_ILi2EEESB_SB_EEENS5_IJSB_NSA_ILi0EEESW_EEEEENS5_IJNS4_10UnderscoreESZ_SZ_EEEEENS4_13SM90_TMA_LOADENS4_14ComposedLayoutINS4_7SwizzleILi3ELi4ELi3EEENS4_18smem_ptr_flag_bitsILi16EEENST_INS5_IJNSA_ILi8EEESG_EEENS5_IJSG_SB_EEEEEEEvNS4_8identityES12_S1C_vS1D_EENS_8epilogue10collective18CollectiveEpilogueINS1F_22Sm90TmaWarpSpecializedILi4ELi2ELi16ELb1ELb0EEEJSH_NS5_IJSF_NSA_ILi32EEEEEESI_SJ_SI_SJ_NS1F_6fusion15FusionCallbacksIS1J_NS1M_23LinCombPerRowBiasEltActINS1F_6thread4ReLuESI_fSI_SI_fLi8ELNS_15FloatRoundStyleE2EEESH_S1L_JEEES12_NS13_INS14_ILi2ELi4ELi3EEES17_NST_INS5_IJS18_S1K_EEENS5_IJS1K_SB_EEEEEEENS4_17SM75_U32x4_LDSM_NENS4_14SM90_TMA_STOREES1Y_NS4_17SM90_U32x4_STSM_NENS4_9Copy_AtomIJS21_SI_EEEvEEEvvEEEEvNT_6ParamsE:
[----:B------:R-:W1:Y:S01]  /*0000*/  LDC R1, c[0x0][0x28] ;  /* 0x00000a00ff017b82 */ /* 0x000e620000000800 */
[----:B------:R-:W2:Y:S07]  /*0010*/  S2R R3, SR_TID.X ;  /* 0x0000000000037919 */ /* 0x000eae0000002100 */
[----:B------:R-:W3:Y:S01]  /*0020*/  LDC.64 R4, c[0x0][0x588] ;  /* 0x00016200ff047b82 */ /* 0x000ee20000000a00 */
[----:B------:R-:W-:Y:S01]  /*0030*/  ELECT P0, URZ, PT ;  /* 0x00000000003f782f */ /* 0x000fe20003800000 */
[----:B------:R-:W-:Y:S01]  /*0040*/  BSSY B0, `(.L_x_0) ;  /* 0x0000016000007945 */ /* 0x000fe20003800000 */
[----:B--2---:R-:W-:-:S02]  /*0050*/  SHF.R.U32.HI R11, RZ, 0x5, R3 ;  /* 0x00000005ff0b7819 */ /* 0x004fc40000011603 */
[----:B------:R-:W-:-:S03]  /*0060*/  SHF.R.U32.HI R2, RZ, 0x7, R3 ;  /* 0x00000007ff027819 */ /* 0x000fc60000011603 */
[----:B------:R-:W2:Y:S04]  /*0070*/  SHFL.IDX PT, R0, R11, RZ, 0x1f ;  /* 0x00001fff0b007589 */ /* 0x000ea800000e0000 */
[----:B------:R4:W1:Y:S01]  /*0080*/  SHFL.IDX PT, R12, R2, RZ, 0x1f ;  /* 0x00001fff020c7589 */ /* 0x00086200000e0000 */
[----:B--2---:R-:W-:Y:S02]  /*0090*/  ISETP.NE.OR P0, PT, R0, RZ, !P0 ;  /* 0x000000ff0000720c */ /* 0x004fe40004705670 */
[----:B------:R-:W-:-:S11]  /*00a0*/  SHF.R.S32.HI R7, RZ, 0x1f, R0 ;  /* 0x0000001fff077819 */ /* 0x000fd60000011400 */
[----:B-1-34-:R-:W-:Y:S05]  /*00b0*/  @P0 BRA `(.L_x_1) ;  /* 0x0000000000380947 */ /* 0x01afea0003800000 */
[----:B------:R-:W-:Y:S02]  /*00c0*/  ULDC.64 UR4, c[0x0][0x198] ;  /* 0x0000660000047ab9 */ /* 0x000fe40000000a00 */
[----:B------:R-:W-:Y:S02]  /*00d0*/  UIADD3 UR6, UP0, UR4, 0xf0, URZ ;  /* 0x000000f004067890 */ /* 0x000fe4000ff1e03f */
[----:B------:R-:W-:Y:S02]  /*00e0*/  UIADD3 UR8, UP1, UR4, 0x1f0, URZ ;  /* 0x000001f004087890 */ /* 0x000fe4000ff3e03f */
[----:B------:R-:W-:Y:S02]  /*00f0*/  UIADD3 UR10, UP2, UR4, 0x3f0, URZ ;  /* 0x000003f0040a7890 */ /* 0x000fe4000ff5e03f */
[----:B------:R-:W-:Y:S02]  /*0100*/  UIADD3 UR4, UP3, UR4, 0x4f0, URZ ;  /* 0x000004f004047890 */ /* 0x000fe4000ff7e03f */
[----:B------:R-:W-:-:S02]  /*0110*/  UIADD3.X UR7, URZ, UR5, URZ, UP0, !UPT ;  /* 0x000000053f077290 */ /* 0x000fc400087fe43f */
[----:B------:R-:W-:Y:S02]  /*0120*/  UIADD3.X UR9, URZ, UR5, URZ, UP1, !UPT ;  /* 0x000000053f097290 */ /* 0x000fe40008ffe43f */
[----:B------:R-:W-:Y:S02]  /*0130*/  UIADD3.X UR11, URZ, UR5, URZ, UP2, !UPT ;  /* 0x000000053f0b7290 */ /* 0x000fe400097fe43f */
[----:B------:R-:W-:-:S03]  /*0140*/  UIADD3.X UR5, URZ, UR5, URZ, UP3, !UPT ;  /* 0x000000053f057290 */ /* 0x000fc60009ffe43f */
[----:B------:R1:W-:Y:S02]  /*0150*/  UTMACCTL.PF [UR6] ;  /* 0x00000000060079b9 */ /* 0x0003e40008040000 */
[----:B------:R1:W-:Y:S02]  /*0160*/  UTMACCTL.PF [UR8] ;  /* 0x00000000080079b9 */ /* 0x0003e40008040000 */
[----:B------:R1:W-:Y:S02]  /*0170*/  UTMACCTL.PF [UR10] ;  /* 0x000000000a0079b9 */ /* 0x0003e40008040000 */
[----:B------:R1:W-:Y:S02]  /*0180*/  UTMACCTL.PF [UR4] ;  /* 0x00000000040079b9 */ /* 0x0003e40008040000 */
[----:B-1----:R-:W-:Y:S01]  /*0190*/  NOP ;  /* 0x0000000000007918 */ /* 0x002fe20000000000 */
.L_x_1:
[----:B------:R-:W-:Y:S05]  /*01a0*/  BSYNC B0 ;  /* 0x0000000000007941 */ /* 0x000fea0003800000 */
.L_x_0:
[----:B------:R-:W-:Y:S01]  /*01b0*/  ULDC.64 UR4, c[0x0][0x590] ;  /* 0x0001640000047ab9 */ /* 0x000fe20000000a00 */
[----:B------:R-:W-:Y:S01]  /*01c0*/  LEA.HI R7, R7, R0, RZ, 0x2 ;  /* 0x0000000007077211 */ /* 0x000fe200078f10ff */
[----:B------:R-:W-:Y:S01]  /*01d0*/  ULDC.64 UR52, c[0x0][0x208] ;  /* 0x0000820000347ab9 */ /* 0x000fe20000000a00 */
[----:B------:R-:W-:Y:S01]  /*01e0*/  ISETP.NE.U32.AND P2, PT, RZ, UR4, PT ;  /* 0x00000004ff007c0c */ /* 0x000fe2000bf45070 */
[----:B------:R-:W-:Y:S01]  /*01f0*/  IMAD.MOV.U32 R6, RZ, RZ, R4 ;  /* 0x000000ffff067224 */ /* 0x000fe200078e0004 */
[----:B------:R-:W-:Y:S02]  /*0200*/  LOP3.LUT R7, R7, 0xfffffffc, RZ, 0xc0, !PT ;  /* 0xfffffffc07077812 */ /* 0x000fe400078ec0ff */
[----:B------:R-:W-:Y:S02]  /*0210*/  ISETP.NE.AND.EX P3, PT, RZ, UR5, PT, P2 ;  /* 0x00000005ff007c0c */ /* 0x000fe4000bf65320 */
[----:B------:R-:W-:Y:S01]  /*0220*/  PRMT R2, RZ, 0x7610, R2 ;  /* 0x00007610ff027816 */ /* 0x000fe20000000002 */
[----:B------:R-:W-:-:S02]  /*0230*/  IMAD.IADD R0, R0, 0x1, -R7 ;  /* 0x0000000100007824 */ /* 0x000fc400078e0a07 */
[----:B------:R-:W-:-:S08]  /*0240*/  IMAD.MOV.U32 R7, RZ, RZ, R5 ;  /* 0x000000ffff077224 */ /* 0x000fd000078e0005 */
[----:B------:R-:W-:Y:S05]  /*0250*/  @P3 BRA `(.L_x_2) ;  /* 0x0000000000303947 */ /* 0x000fea0003800000 */
[----:B------:R-:W-:Y:S02]  /*0260*/  ULDC.64 UR6, c[0x0][0x588] ;  /* 0x0001620000067ab9 */ /* 0x000fe40000000a00 */
[----:B------:R-:W-:-:S04]  /*0270*/  ISETP.NE.U32.AND P0, PT, RZ, UR6, PT ;  /* 0x00000006ff007c0c */ /* 0x000fc8000bf05070 */
[----:B------:R-:W-:-:S13]  /*0280*/  ISETP.NE.AND.EX P0, PT, RZ, UR7, PT, P0 ;  /* 0x00000007ff007c0c */ /* 0x000fda000bf05300 */
[----:B------:R-:W-:Y:S05]  /*0290*/  @!P0 BRA `(.L_x_3) ;  /* 0x0000000000108947 */ /* 0x000fea0003800000 */
[----:B------:R-:W2:Y:S02]  /*02a0*/  LDG.E R2, desc[UR52][R6.64] ;  /* 0x0000003406027981 */ /* 0x000ea4000c1e1900 */
[----:B--2---:R-:W-:Y:S01]  /*02b0*/  FSETP.NEU.AND P1, PT, R2, RZ, PT ;  /* 0x000000ff0200720b */ /* 0x004fe20003f2d000 */
[----:B------:R-:W-:Y:S01]  /*02c0*/  IMAD.MOV.U32 R2, RZ, RZ, 0x1 ;  /* 0x00000001ff027424 */ /* 0x000fe200078e00ff */
[----:B------:R-:W-:Y:S11]  /*02d0*/  BRA `(.L_x_2) ;  /* 0x0000000000107947 */ /* 0x000ff60003800000 */
.L_x_3:
[----:B------:R-:W-:Y:S01]  /*02e0*/  ULDC UR6, c[0x0][0x580] ;  /* 0x0001600000067ab9 */ /* 0x000fe20000000800 */
[----:B------:R-:W-:Y:S01]  /*02f0*/  IMAD.MOV.U32 R2, RZ, RZ, 0x1 ;  /* 0x00000001ff027424 */ /* 0x000fe200078e00ff */
[----:B------:R-:W-:Y:S02]  /*0300*/  FSETP.NEU.AND P1, PT, RZ, UR6, PT ;  /* 0x00000006ff007c0b */ /* 0x000fe4000bf2d000 */
[----:B------:R-:W-:-:S11]  /*0310*/  CS2R R6, SRZ ;  /* 0x0000000000067805 */ /* 0x000fd6000001ff00 */
.L_x_2:
[----:B------:R-:W-:Y:S02]  /*0320*/  ISETP.NE.U32.AND P4, PT, R6, RZ, PT ;  /* 0x000000ff0600720c */ /* 0x000fe40003f85070 */
[----:B------:R-:W-:Y:S02]  /*0330*/  ISETP.NE.AND.EX P5, PT, RZ, UR5, PT, P2 ;  /* 0x00000005ff007c0c */ /* 0x000fe4000bfa5320 */
[----:B------:R-:W-:Y:S02]  /*0340*/  ISETP.NE.AND.EX P2, PT, R7, RZ, PT, P4 ;  /* 0x000000ff0700720c */ /* 0x000fe40003f45340 */
[----:B------:R-:W-:-:S11]  /*0350*/  PLOP3.LUT P0, PT, PT, PT, PT, 0x8, 0x0 ;  /* 0x000000000000781c */ /* 0x000fd60003f0e170 */
[----:B------:R-:W-:Y:S05]  /*0360*/  @P2 BRA P5, `(.L_x_4) ;  /* 0x0000000000342947 */ /* 0x000fea0002800000 */
[----:B------:R-:W-:-:S04]  /*0370*/  ISETP.NE.U32.AND P0, PT, RZ, UR4, PT ;  /* 0x00000004ff007c0c */ /* 0x000fc8000bf05070 */
[----:B------:R-:W-:-:S13]  /*0380*/  ISETP.NE.AND.EX P0, PT, RZ, UR5, PT, P0 ;  /* 0x00000005ff007c0c */ /* 0x000fda000bf05300 */
[----:B------:R-:W-:Y:S05]  /*0390*/  @!P0 BRA `(.L_x_5) ;  /* 0x0000000000248947 */ /* 0x000fea0003800000 */
[----:B------:R-:W-:Y:S02]  /*03a0*/  PRMT R2, R2, 0x9910, RZ ;  /* 0x0000991002027816 */ /* 0x000fe400000000ff */
[----:B------:R-:W-:Y:S02]  /*03b0*/  ISETP.NE.U32.AND P0, PT, R6, RZ, PT ;  /* 0x000000ff0600720c */ /* 0x000fe40003f05070 */
[----:B------:R-:W-:Y:S02]  /*03c0*/  ISETP.NE.AND P2, PT, R2, RZ, PT ;  /* 0x000000ff0200720c */ /* 0x000fe40003f45270 */
[----:B------:R-:W-:Y:S02]  /*03d0*/  ISETP.NE.AND.EX P0, PT, R7, RZ, PT, P0 ;  /* 0x000000ff0700720c */ /* 0x000fe40003f05300 */
[----:B------:R-:W-:-:S09]  /*03e0*/  SEL R2, RZ, 0xffffffff, P1 ;  /* 0xffffffffff027807 */ /* 0x000fd20000800000 */
[----:B------:R-:W-:-:S04]  /*03f0*/  @!P2 SEL R2, RZ, 0xffffffff, P0 ;  /* 0xffffffffff02a807 */ /* 0x000fc80000000000 */
[----:B------:R-:W-:-:S04]  /*0400*/  LOP3.LUT R2, R2, 0x1, RZ, 0xc0, !PT ;  /* 0x0000000102027812 */ /* 0x000fc800078ec0ff */
[----:B------:R-:W-:Y:S01]  /*0410*/  ISETP.EQ.U32.AND P0, PT, R2, 0x1, PT ;  /* 0x000000010200780c */ /* 0x000fe20003f02070 */
[----:B------:R-:W-:-:S12]  /*0420*/  BRA `(.L_x_4) ;  /* 0x0000000000047947 */ /* 0x000fd80003800000 */
.L_x_5:
[----:B------:R-:W-:-:S13]  /*0430*/  PLOP3.LUT P0, PT, P1, PT, PT, 0x8, 0x0 ;  /* 0x000000000000781c */ /* 0x000fda0000f0e170 */
.L_x_4:
[----:B------:R-:W1:Y:S02]  /*0440*/  SHFL.IDX PT, R2, R11, RZ, 0x1f ;  /* 0x00001fff0b027589 */ /* 0x000e6400000e0000 */
[----:B-1----:R-:W-:-:S13]  /*0450*/  ISETP.NE.AND P1, PT, R2, RZ, PT ;  /* 0x000000ff0200720c */ /* 0x002fda0003f25270 */
[----:B------:R-:W-:Y:S05]  /*0460*/  @P1 BRA `(.L_x_6) ;  /* 0x0000000000681947 */ /* 0x000fea0003800000 */
[----:B------:R-:W1:Y:S01]  /*0470*/  S2UR UR8, SR_CgaCtaId ;  /* 0x00000000000879c3 */ /* 0x000e620000008800 */
[----:B------:R-:W-:Y:S01]  /*0480*/  UMOV UR4, 0x400 ;  /* 0x0000040000047882 */ /* 0x000fe20000000000 */
[----:B------:R-:W-:Y:S01]  /*0490*/  UMOV UR5, 0x1 ;  /* 0x0000000100057882 */ /* 0x000fe20000000000 */
[----:B------:R-:W-:Y:S01]  /*04a0*/  UMOV UR6, 0x100 ;  /* 0x0000010000067882 */ /* 0x000fe20000000000 */
[----:B------:R-:W-:Y:S01]  /*04b0*/  ELECT P1, URZ, PT ;  /* 0x00000000003f782f */ /* 0x000fe20003820000 */
[----:B------:R-:W-:-:S04]  /*04c0*/  UIADD3 UR6, -UR6, 0x100000, URZ ;  /* 0x0010000006067890 */ /* 0x000fc8000fffe13f */
[----:B------:R-:W-:Y:S02]  /*04d0*/  USHF.L.U32 UR7, UR6, 0xb, URZ ;  /* 0x0000000b06077899 */ /* 0x000fe4000800063f */
[----:B------:R-:W-:Y:S02]  /*04e0*/  USHF.L.U32 UR6, UR6, 0x1, URZ ;  /* 0x0000000106067899 */ /* 0x000fe4000800063f */
[----:B-1----:R-:W-:Y:S02]  /*04f0*/  ULEA UR8, UR8, UR4, 0x18 ;  /* 0x0000000408087291 */ /* 0x002fe4000f8ec03f */
[----:B------:R-:W-:-:S04]  /*0500*/  UIADD3 UR4, -UR5, 0x100000, URZ ;  /* 0x0010000005047890 */ /* 0x000fc8000fffe13f */
[----:B------:R-:W-:Y:S02]  /*0510*/  USHF.L.U32 UR5, UR4, 0xb, URZ ;  /* 0x0000000b04057899 */ /* 0x000fe4000800063f */
[----:B------:R-:W-:Y:S01]  /*0520*/  USHF.L.U32 UR4, UR4, 0x1, URZ ;  /* 0x0000000104047899 */ /* 0x000fe2000800063f */
[----:B------:R-:W1:Y:S11]  /*0530*/  FENCE.VIEW.ASYNC.S ;  /* 0x00000000000073c6 */ /* 0x000e760000000000 */
[----:B-1----:R1:W2:Y:S01]  /*0540*/  SYNCS.EXCH.64 URZ, [UR8], UR4 ;  /* 0x00000004083f75b2 */ /* 0x0022a20008000100 */
[----:B------:R1:W3:Y:S01]  /*0550*/  SYNCS.EXCH.64 URZ, [UR8+0x30], UR6 ;  /* 0x00003006083f75b2 */ /* 0x0002e20008000100 */
[----:B------:R1:W4:Y:S01]  /*0560*/  SYNCS.EXCH.64 URZ, [UR8+0x8], UR4 ;  /* 0x00000804083f75b2 */ /* 0x0003220008000100 */
[----:B------:R1:W1:Y:S01]  /*0570*/  SYNCS.EXCH.64 URZ, [UR8+0x38], UR6 ;  /* 0x00003806083f75b2 */ /* 0x0002620008000100 */
        /* <DEDUP_REMOVED lines=8> */
[----:B------:R-:W-:Y:S01]  /*0600*/  NOP ;  /* 0x0000000000007918 */ /* 0x000fe20000000000 */
.L_x_6:
[----:B------:R-:W5:Y:S01]  /*0610*/  SHFL.IDX PT, R6, R11, RZ, 0x1f ;  /* 0x00001fff0b067589 */ /* 0x000f6200000e0000 */
[----:B------:R-:W1:Y:S01]  /*0620*/  LDC R2, c[0x0][0x904] ;  /* 0x00024100ff027b82 */ /* 0x000e620000000800 */
[----:B------:R-:W-:Y:S01]  /*0630*/  NOP ;  /* 0x0000000000007918 */ /* 0x000fe20000000000 */
[----:B-----5:R-:W-:-:S13]  /*0640*/  ISETP.NE.AND P1, PT, R6, RZ, PT ;  /* 0x000000ff0600720c */ /* 0x020fda0003f25270 */
[----:B------:R-:W-:Y:S05]  /*0650*/  @P1 BRA `(.L_x_7) ;  /* 0x0000000000581947 */ /* 0x000fea0003800000 */
[----:B-1----:R-:W1:Y:S01]  /*0660*/  S2UR UR5, SR_CgaCtaId ;  /* 0x00000000000579c3 */ /* 0x002e620000008800 */
[----:B------:R-:W-:Y:S01]  /*0670*/  UMOV UR4, 0x400 ;  /* 0x0000040000047882 */ /* 0x000fe20000000000 */
[----:B------:R-:W-:Y:S01]  /*0680*/  UMOV UR6, 0x20 ;  /* 0x0000002000067882 */ /* 0x000fe20000000000 */
[----:B------:R-:W-:Y:S01]  /*0690*/  UMOV UR7, 0x100 ;  /* 0x0000010000077882 */ /* 0x000fe20000000000 */
[----:B------:R-:W-:Y:S01]  /*06a0*/  ELECT P1, URZ, PT ;  /* 0x00000000003f782f */ /* 0x000fe20003820000 */
[----:B-1----:R-:W-:Y:S02]  /*06b0*/  ULEA UR8, UR5, UR4, 0x18 ;  /* 0x0000000405087291 */ /* 0x002fe4000f8ec03f */
[----:B------:R-:W-:-:S04]  /*06c0*/  UIADD3 UR4, -UR6, 0x100000, URZ ;  /* 0x0010000006047890 */ /* 0x000fc8000fffe13f */
[----:B------:R-:W-:Y:S02]  /*06d0*/  USHF.L.U32 UR5, UR4, 0xb, URZ ;  /* 0x0000000b04057899 */ /* 0x000fe4000800063f */
[----:B------:R-:W-:Y:S02]  /*06e0*/  USHF.L.U32 UR4, UR4, 0x1, URZ ;  /* 0x0000000104047899 */ /* 0x000fe4000800063f */
[----:B------:R-:W-:-:S04]  /*06f0*/  UIADD3 UR6, -UR7, 0x100000, URZ ;  /* 0x0010000007067890 */ /* 0x000fc8000fffe13f */
[----:B------:R-:W-:Y:S02]  /*0700*/  USHF.L.U32 UR7, UR6, 0xb, URZ ;  /* 0x0000000b06077899 */ /* 0x000fe4000800063f */
[----:B------:R-:W-:Y:S01]  /*0710*/  USHF.L.U32 UR6, UR6, 0x1, URZ ;  /* 0x0000000106067899 */ /* 0x000fe2000800063f */
[----:B------:R-:W1:Y:S03]  /*0720*/  FENCE.VIEW.ASYNC.S ;  /* 0x00000000000073c6 */ /* 0x000e660000000000 */
[----:B-1----:R1:W1:Y:S08]  /*0730*/  SYNCS.EXCH.64 URZ, [UR8+0x60], UR4 ;  /* 0x00006004083f75b2 */ /* 0x0022700008000100 */
        /* <DEDUP_REMOVED lines=8> */
.L_x_7:
[----:B------:R-:W5:Y:S01]  /*07c0*/  SHFL.IDX PT, R11, R11, RZ, 0x1f ;  /* 0x00001fff0b0b7589 */ /* 0x000f6200000e0000 */
[----:B-1----:R-:W-:Y:S02]  /*07d0*/  ISETP.NE.AND P6, PT, R2, 0x1, PT ;  /* 0x000000010200780c */ /* 0x002fe40003fc5270 */
[----:B------:R-:W-:Y:S01]  /*07e0*/  ELECT P1, URZ, PT ;  /* 0x00000000003f782f */ /* 0x000fe20003820000 */
[----:B------:R-:W1:Y:S01]  /*07f0*/  S2UR UR36, SR_CgaCtaId ;  /* 0x00000000002479c3 */ /* 0x000e620000008800 */
[----:B------:R-:W2:Y:S01]  /*0800*/  S2R R6, SR_CTAID.Y ;  /* 0x0000000000067919 */ /* 0x000ea20000002600 */
[----:B------:R-:W-:Y:S01]  /*0810*/  P2R R7, PR, RZ, 0x40 ;  /* 0x00000040ff077803 */ /* 0x000fe20000000000 */
[----:B------:R-:W-:Y:S01]  /*0820*/  UMOV UR4, 0x20 ;  /* 0x0000002000047882 */ /* 0x000fe20000000000 */
[----:B------:R-:W-:Y:S01]  /*0830*/  ISETP.NE.AND P4, PT, R0, RZ, PT ;  /* 0x000000ff0000720c */ /* 0x000fe20003f85270 */
[----:B------:R-:W3:Y:S01]  /*0840*/  S2R R8, SR_CTAID.X ;  /* 0x0000000000087919 */ /* 0x000ee20000002500 */
[----:B------:R-:W-:Y:S01]  /*0850*/  NOP ;  /* 0x0000000000007918 */ /* 0x000fe20000000000 */
[----:B------:R-:W-:Y:S03]  /*0860*/  BSSY B6, `(.L_x_8) ;  /* 0x0000721000067945 */ /* 0x000fe60003800000 */
[----:B------:R-:W3:Y:S01]  /*0870*/  @P6 LDC R17, c[0x0][0x10] ;  /* 0x00000400ff116b82 */ /* 0x000ee20000000800 */
[----:B------:R-:W-:-:S07]  /*0880*/  @P6 IMAD.MOV.U32 R9, RZ, RZ, RZ ;  /* 0x000000ffff096224 */ /* 0x000fce00078e00ff */
[----:B------:R-:W4:Y:S01]  /*0890*/  @!P6 LDC R7, c[0x0][0xc] ;  /* 0x00000300ff07eb82 */ /* 0x000f220000000800 */
[----:B-----5:R-:W-:Y:S02]  /*08a0*/  ISETP.NE.OR P2, PT, R11, RZ, !P1 ;  /* 0x000000ff0b00720c */ /* 0x020fe40004f45670 */
[----:B------:R-:W-:Y:S02]  /*08b0*/  @P6 MOV R11, RZ ;  /* 0x000000ff000b6202 */ /* 0x000fe40000000f00 */
[----:B------:R-:W-:-:S04]  /*08c0*/  ISETP.EQ.OR P1, PT, R0, 0x3, !P4 ;  /* 0x000000030000780c */ /* 0x000fc80006722670 */
[----:B------:R-:W-:Y:S01]  /*08d0*/  ISETP.EQ.AND P1, PT, R12, RZ, P1 ;  /* 0x000000ff0c00720c */ /* 0x000fe20000f22270 */
[----:B--2---:R-:W-:-:S04]  /*08e0*/  @P6 IMAD.MOV.U32 R10, RZ, RZ, R6 ;  /* 0x000000ffff0a6224 */ /* 0x004fc800078e0006 */
[----:B------:R-:W-:Y:S01]  /*08f0*/  VOTEU.ALL UP0, P2 ;  /* 0x00000000003f7886 */ /* 0x000fe20001000000 */
[----:B------:R-:W-:Y:S01]  /*0900*/  VOTEU.ALL UP1, P2 ;  /* 0x00000000003f7886 */ /* 0x000fe20001020000 */
[----:B------:R-:W-:Y:S01]  /*0910*/  SEL R19, RZ, 0x1, !P1 ;  /* 0x00000001ff137807 */ /* 0x000fe20004800000 */
[----:B---3--:R-:W-:Y:S02]  /*0920*/  @P6 IMAD.WIDE.U32 R16, R8, R17, R10 ;  /* 0x0000001108106225 */ /* 0x008fe400078e000a */
[----:B------:R-:W-:Y:S01]  /*0930*/  @!UP0 UMOV UR6, 0x400 ;  /* 0x0000040000068882 */ /* 0x000fe20000000000 */
[----:B------:R-:W-:-:S04]  /*0940*/  @!UP0 UIADD3 UR4, -UR4, 0x100000, URZ ;  /* 0x0010000004048890 */ /* 0x000fc8000fffe13f */
[----:B------:R-:W-:Y:S02]  /*0950*/  @!UP0 USHF.L.U32 UR5, UR4, 0xb, URZ ;  /* 0x0000000b04058899 */ /* 0x000fe4000800063f */
[----:B------:R-:W-:Y:S01]  /*0960*/  @!UP0 USHF.L.U32 UR4, UR4, 0x1, URZ ;  /* 0x0000000104048899 */ /* 0x000fe2000800063f */
[----:B------:R-:W-:Y:S01]  /*0970*/  @P6 IMAD.IADD R17, R17, 0x1, R9 ;  /* 0x0000000111116824 */ /* 0x000fe200078e0209 */
[----:B-1----:R-:W-:Y:S01]  /*0980*/  @!UP0 ULEA UR8, UR36, UR6, 0x18 ;  /* 0x0000000624088291 */ /* 0x002fe2000f8ec03f */
[----:B------:R-:W-:Y:S01]  /*0990*/  @!P6 IMAD.MOV.U32 R10, RZ, RZ, R6 ;  /* 0x000000ffff0ae224 */ /* 0x000fe200078e0006 */
[----:B------:R-:W-:Y:S01]  /*09a0*/  VOTEU.ALL UP0, P2 ;  /* 0x00000000003f7886 */ /* 0x000fe20001000000 */
[----:B------:R-:W-:Y:S01]  /*09b0*/  ISETP.NE.AND P2, PT, R12, RZ, PT ;  /* 0x000000ff0c00720c */ /* 0x000fe20003f45270 */
[----:B------:R-:W-:Y:S01]  /*09c0*/  ULDC UR6, c[0x0][0xc] ;  /* 0x0000030000067ab9 */ /* 0x000fe20000000800 */
[----:B------:R-:W-:Y:S01]  /*09d0*/  ULDC UR7, c[0x0][0x10] ;  /* 0x0000040000077ab9 */ /* 0x000fe20000000800 */
[----:B------:R-:W-:Y:S01]  /*09e0*/  IMAD.MOV.U32 R9, RZ, RZ, RZ ;  /* 0x000000ffff097224 */ /* 0x000fe200078e00ff */
[----:B------:R-:W-:Y:S01]  /*09f0*/  ISETP.EQ.AND P5, PT, R0, 0x2, !P2 ;  /* 0x000000020000780c */ /* 0x000fe200057a2270 */
[----:B------:R-:W-:-:S02]  /*0a00*/  VIADD R12, R12, 0xffffffff ;  /* 0xffffffff0c0c7836 */ /* 0x000fc40000000000 */
[----:B----4-:R-:W-:Y:S01]  /*0a10*/  @!P6 IMAD.WIDE.U32 R6, R7, R10, R8 ;  /* 0x0000000a0706e225 */ /* 0x010fe200078e0008 */
[----:B------:R-:W-:Y:S01]  /*0a20*/  SEL R18, RZ, 0x1, !P5 ;  /* 0x00000001ff127807 */ /* 0x000fe20006800000 */
[----:B------:R-:W1:Y:S02]  /*0a30*/  FENCE.VIEW.ASYNC.S ;  /* 0x00000000000073c6 */ /* 0x000e640000000000 */
[----:B-1----:R-:W1:Y:S01]  /*0a40*/  @!UP0 SYNCS.EXCH.64 URZ, [UR8+0xa0], UR4 ;  /* 0x0000a004083f85b2 */ /* 0x002e620008000100 */
[----:B------:R-:W-:Y:S01]  /*0a50*/  ISETP.GE.U32.AND P1, PT, R12, 0x2, PT ;  /* 0x000000020c00780c */ /* 0x000fe20003f26070 */
[----:B------:R-:W-:Y:S01]  /*0a60*/  @!P6 IMAD.MOV.U32 R16, RZ, RZ, R6 ;  /* 0x000000ffff10e224 */ /* 0x000fe200078e0006 */
[----:B------:R-:W-:Y:S02]  /*0a70*/  @!P6 MOV R17, R7 ;  /* 0x000000070011e202 */ /* 0x000fe40000000f00 */
[----:B------:R-:W-:Y:S02]  /*0a80*/  SEL R18, R18, 0x2, P1 ;  /* 0x0000000212127807 */ /* 0x000fe40000800000 */
[----:B------:R-:W-:Y:S01]  /*0a90*/  SEL R19, R19, 0x2, P1 ;  /* 0x0000000213137807 */ /* 0x000fe20000800000 */
[----:B------:R2:W1:Y:S01]  /*0aa0*/  @!UP1 SYNCS.EXCH.64 URZ, [UR8+0xa8], UR4 ;  /* 0x0000a804083f95b2 */ /* 0x0004620008000100 */
[----:B------:R-:W-:Y:S01]  /*0ab0*/  NOP ;  /* 0x0000000000007918 */ /* 0x000fe20000000000 */
[----:B--2---:R-:W-:-:S03]  /*0ac0*/  UIMAD.WIDE.U32 UR4, UR6, UR7, URZ ;  /* 0x00000007060472a5 */ /* 0x004fc6000f8e003f */
[----:B------:R-:W-:Y:S02]  /*0ad0*/  ULDC UR6, c[0x0][0x14] ;  /* 0x0000050000067ab9 */ /* 0x000fe40000000800 */
[----:B------:R-:W-:Y:S02]  /*0ae0*/  UIMAD.WIDE.U32 UR38, UR4, UR6, URZ ;  /* 0x00000006042672a5 */ /* 0x000fe4000f8e003f */
[----:B------:R-:W-:-:S04]  /*0af0*/  UIMAD UR37, UR5, UR6, URZ ;  /* 0x00000006052572a4 */ /* 0x000fc8000f8e023f */
[----:B------:R-:W-:Y:S01]  /*0b00*/  UIADD3 UR37, UR39, UR37, URZ ;  /* 0x0000002527257290 */ /* 0x000fe2000fffe03f */
[----:B-1----:R-:W-:Y:S06]  /*0b10*/  BAR.SYNC.DEFER_BLOCKING 0x0 ;  /* 0x0000000000007b1d */ /* 0x002fec0000010000 */
[----:B------:R-:W-:Y:S05]  /*0b20*/  @!P2 BRA `(.L_x_9) ;  /* 0x000000440078a947 */ /* 0x000fea0003800000 */
[----:B------:R-:W-:-:S13]  /*0b30*/  ISETP.GT.U32.AND P0, PT, R12, 0x1, PT ;  /* 0x000000010c00780c */ /* 0x000fda0003f04070 */
[----:B------:R-:W-:Y:S05]  /*0b40*/  @P0 BRA `(.L_x_10) ;  /* 0x0000006c00c80947 */ /* 0x000fea0003800000 */
[----:B------:R-:W-:Y:S01]  /*0b50*/  ULDC.64 UR4, c[0x0][0x8f8] ;  /* 0x00023e0000047ab9 */ /* 0x000fe20000000a00 */
[----:B------:R-:W-:Y:S01]  /*0b60*/  UMOV UR47, 0xffffffff ;  /* 0xffffffff002f7882 */ /* 0x000fe20000000000 */
[----:B------:R-:W-:Y:S01]  /*0b70*/  ISETP.GE.U32.AND P0, PT, R16, UR4, PT ;  /* 0x0000000410007c0c */ /* 0x000fe2000bf06070 */
[----:B------:R-:W-:Y:S01]  /*0b80*/  IMAD.MOV.U32 R106, RZ, RZ, -0x1 ;  /* 0xffffffffff6a7424 */ /* 0x000fe200078e00ff */
[----:B------:R-:W-:Y:S01]  /*0b90*/  PRMT R88, RZ, 0x7610, R88 ;  /* 0x00007610ff587816 */ /* 0x000fe20000000058 */
[----:B------:R-:W-:Y:S01]  /*0ba0*/  IMAD.MOV.U32 R104, RZ, RZ, -0x1 ;  /* 0xffffffffff687424 */ /* 0x000fe200078e00ff */
[----:B------:R-:W-:Y:S02]  /*0bb0*/  ISETP.GE.U32.AND.EX P0, PT, R17, UR5, PT, P0 ;  /* 0x0000000511007c0c */ /* 0x000fe4000bf06100 */
[----:B------:R-:W-:-:S11]  /*0bc0*/  PRMT R0, RZ, 0x7610, R0 ;  /* 0x00007610ff007816 */ /* 0x000fd60000000000 */
[----:B------:R-:W-:Y:S05]  /*0bd0*/  @P0 BRA `(.L_x_11) ;  /* 0x0000000400600947 */ /* 0x000fea0003800000 */
[----:B------:R-:W1:Y:S01]  /*0be0*/  LDC.64 R20, c[0x0][0x8d0] ;  /* 0x00023400ff147b82 */ /* 0x000e620000000a00 */
[----:B------:R-:W-:Y:S02]  /*0bf0*/  IMAD.MOV.U32 R4, RZ, RZ, R16 ;  /* 0x000000ffff047224 */ /* 0x000fe400078e0010 */
[----:B------:R-:W-:-:S05]  /*0c00*/  IMAD.MOV.U32 R5, RZ, RZ, R17 ;  /* 0x000000ffff057224 */ /* 0x000fca00078e0011 */
[----:B------:R-:W2:Y:S08]  /*0c10*/  LDC R0, c[0x0][0x8d8] ;  /* 0x00023600ff007b82 */ /* 0x000eb00000000800 */
[----:B------:R-:W3:Y:S01]  /*0c20*/  LDC.64 R22, c[0x0][0x8c8] ;  /* 0x00023200ff167b82 */ /* 0x000ee20000000a00 */
[----:B-1----:R-:W-:-:S04]  /*0c30*/  ISETP.NE.U32.AND P0, PT, R20, RZ, PT ;  /* 0x000000ff1400720c */ /* 0x002fc80003f05070 */
[----:B------:R-:W-:-:S13]  /*0c40*/  ISETP.NE.AND.EX P0, PT, R21, RZ, PT, P0 ;  /* 0x000000ff1500720c */ /* 0x000fda0003f05300 */
[----:B--23--:R-:W-:Y:S05]  /*0c50*/  @!P0 BRA `(.L_x_12) ;  /* 0x0000000000288947 */ /* 0x00cfea0003800000 */
[----:B------:R-:W1:Y:S02]  /*0c60*/  LDC R11, c[0x0][0x8dc] ;  /* 0x00023700ff0b7b82 */ /* 0x000e640000000800 */
[----:B-1----:R-:W-:-:S05]  /*0c70*/  IADD3 R11, P0, R16, R11, RZ ;  /* 0x0000000b100b7210 */ /* 0x002fca0007f1e0ff */
[----:B------:R-:W-:-:S04]  /*0c80*/  IMAD.X R15, RZ, RZ, R17, P0 ;  /* 0x000000ffff0f7224 */ /* 0x000fc800000e0611 */
[----:B------:R-:W-:-:S04]  /*0c90*/  IMAD.WIDE.U32 R4, R15, R20, RZ ;  /* 0x000000140f047225 */ /* 0x000fc800078e00ff */
[----:B------:R-:W-:-:S04]  /*0ca0*/  IMAD.WIDE.U32 R6, P0, R11, R21, R4 ;  /* 0x000000150b067225 */ /* 0x000fc80007800004 */
[----:B------:R-:W-:Y:S01]  /*0cb0*/  IMAD.WIDE.U32 R4, R11, R20, RZ ;  /* 0x000000140b047225 */ /* 0x000fe200078e00ff */
[----:B------:R-:W-:-:S03]  /*0cc0*/  MOV R12, R7 ;  /* 0x00000007000c7202 */ /* 0x000fc60000000f00 */
[----:B------:R-:W-:Y:S01]  /*0cd0*/  IMAD.X R13, RZ, RZ, RZ, P0 ;  /* 0x000000ffff0d7224 */ /* 0x000fe200000e06ff */
[----:B------:R-:W-:-:S05]  /*0ce0*/  IADD3 RZ, P0, R5, R6, RZ ;  /* 0x0000000605ff7210 */ /* 0x000fca0007f1e0ff */
[----:B------:R-:W-:-:S08]  /*0cf0*/  IMAD.WIDE.U32.X R4, R15, R21, R12, P0 ;  /* 0x000000150f047225 */ /* 0x000fd000000e040c */
.L_x_12:
[-CC-:B------:R-:W-:Y:S01]  /*0d00*/  SHF.R.U64 R28, R4, R0.reuse, R5.reuse ;  /* 0x00000000041c7219 */ /* 0x180fe20000001205 */
[----:B------:R-:W1:Y:S01]  /*0d10*/  LDC.64 R24, c[0x0][0x8e8] ;  /* 0x00023a00ff187b82 */ /* 0x000e620000000a00 */
[----:B------:R-:W-:Y:S01]  /*0d20*/  SHF.R.U32.HI R4, RZ, R0, R5 ;  /* 0x00000000ff047219 */ /* 0x000fe20000011605 */
[----:B------:R-:W-:Y:S01]  /*0d30*/  ULDC UR4, c[0x0][0x150] ;  /* 0x0000540000047ab9 */ /* 0x000fe20000000800 */
[----:B------:R-:W-:Y:S02]  /*0d40*/  I2FP.F32.U32 R0, R8 ;  /* 0x0000000800007245 */ /* 0x000fe40000201000 */
[----:B------:R-:W-:-:S03]  /*0d50*/  IADD3 R9, P0, RZ, -R28, RZ ;  /* 0x8000001cff097210 */ /* 0x000fc60007f1e0ff */
[----:B------:R-:W2:Y:S01]  /*0d60*/  LDC R12, c[0x0][0x8c0] ;  /* 0x00023000ff0c7b82 */ /* 0x000ea20000000800 */
[----:B------:R-:W-:Y:S01]  /*0d70*/  FMUL R0, R0, UR4 ;  /* 0x0000000400007c20 */ /* 0x000fe20008400000 */
[----:B------:R-:W-:Y:S01]  /*0d80*/  IMAD.X R11, RZ, RZ, ~R4, P0 ;  /* 0x000000ffff0b7224 */ /* 0x000fe200000e0e04 */
[----:B------:R-:W-:Y:S01]  /*0d90*/  ULDC UR4, c[0x0][0x154] ;  /* 0x0000550000047ab9 */ /* 0x000fe20000000800 */
[----:B------:R-:W-:-:S03]  /*0da0*/  IMAD.WIDE.U32 R4, R9, R22, R16 ;  /* 0x0000001609047225 */ /* 0x000fc600078e0010 */
[----:B------:R-:W3:Y:S01]  /*0db0*/  F2I.U32.TRUNC.NTZ R0, R0 ;  /* 0x0000000000007305 */ /* 0x000ee2000020f000 */
[----:B------:R-:W4:Y:S01]  /*0dc0*/  LDC R7, c[0x0][0x144] ;  /* 0x00005100ff077b82 */ /* 0x000f220000000800 */
[----:B------:R-:W-:-:S04]  /*0dd0*/  IMAD R6, R11, R22, RZ ;  /* 0x000000160b067224 */ /* 0x000fc800078e02ff */
[----:B------:R-:W-:-:S03]  /*0de0*/  IMAD R9, R9, R23, R6 ;  /* 0x0000001709097224 */ /* 0x000fc600078e0206 */
[----:B------:R-:W5:Y:S01]  /*0df0*/  LDC R20, c[0x0][0x8b0] ;  /* 0x00022c00ff147b82 */ /* 0x000f620000000800 */
[----:B------:R-:W-:Y:S01]  /*0e00*/  IMAD.IADD R9, R5, 0x1, R9 ;  /* 0x0000000105097824 */ /* 0x000fe200078e0209 */
[----:B-1----:R-:W-:Y:S01]  /*0e10*/  ISETP.NE.U32.AND P0, PT, R24, RZ, PT ;  /* 0x000000ff1800720c */ /* 0x002fe20003f05070 */
[----:B---3--:R-:W-:-:S03]  /*0e20*/  IMAD.MOV R5, RZ, RZ, -R0 ;  /* 0x000000ffff057224 */ /* 0x008fc600078e0a00 */
[----:B------:R-:W-:Y:S02]  /*0e30*/  ISETP.NE.AND.EX P0, PT, R25, RZ, PT, P0 ;  /* 0x000000ff1900720c */ /* 0x000fe40003f05300 */
[----:B------:R-:W1:Y:S01]  /*0e40*/  LDC R11, c[0x0][0x900] ;  /* 0x00024000ff0b7b82 */ /* 0x000e620000000800 */
[--C-:B--2---:R-:W-:Y:S02]  /*0e50*/  SHF.R.U64 R14, R4, R12, R9.reuse ;  /* 0x0000000c040e7219 */ /* 0x104fe40000001209 */
[----:B------:R-:W-:Y:S02]  /*0e60*/  I2FP.F32.U32 R4, R10 ;  /* 0x0000000a00047245 */ /* 0x000fe40000201000 */
[----:B------:R-:W-:-:S03]  /*0e70*/  SHF.R.U32.HI R9, RZ, R12, R9 ;  /* 0x0000000cff097219 */ /* 0x000fc60000011609 */
[----:B------:R-:W2:Y:S01]  /*0e80*/  LDC R15, c[0x0][0x148] ;  /* 0x00005200ff0f7b82 */ /* 0x000ea20000000800 */
[----:B----4-:R-:W-:Y:S02]  /*0e90*/  IMAD R0, R7, R5, R8 ;  /* 0x0000000507007224 */ /* 0x010fe400078e0208 */
[----:B------:R-:W-:Y:S01]  /*0ea0*/  FMUL R5, R4, UR4 ;  /* 0x0000000404057c20 */ /* 0x000fe20008400000 */
[----:B------:R-:W-:Y:S02]  /*0eb0*/  IMAD.MOV.U32 R4, RZ, RZ, -0x1 ;  /* 0xffffffffff047424 */ /* 0x000fe400078e00ff */
[----:B------:R-:W-:Y:S01]  /*0ec0*/  IMAD.MOV.U32 R8, RZ, RZ, 0x1 ;  /* 0x00000001ff087424 */ /* 0x000fe200078e00ff */
[----:B------:R3:W4:Y:S01]  /*0ed0*/  F2I.U32.TRUNC.NTZ R13, R5 ;  /* 0x00000005000d7305 */ /* 0x000722000020f000 */
[----:B------:R-:W2:Y:S01]  /*0ee0*/  LDC R23, c[0x0][0x8a8] ;  /* 0x00022a00ff177b82 */ /* 0x000ea20000000800 */
[-CC-:B-----5:R-:W-:Y:S02]  /*0ef0*/  SHF.R.U64 R29, R14, R20.reuse, R9.reuse ;  /* 0x000000140e1d7219 */ /* 0x1a0fe40000001209 */
[----:B------:R-:W-:-:S05]  /*0f00*/  SHF.R.U32.HI R6, RZ, R20, R9 ;  /* 0x00000014ff067219 */ /* 0x000fca0000011609 */
[----:B------:R-:W2:Y:S01]  /*0f10*/  LDC R22, c[0x0][0x8f0] ;  /* 0x00023c00ff167b82 */ /* 0x000ea20000000800 */
[-C--:B-1----:R-:W-:Y:S02]  /*0f20*/  SHF.L.U32 R4, R4, R11.reuse, RZ ;  /* 0x0000000b04047219 */ /* 0x082fe400000006ff */
[-CC-:B------:R-:W-:Y:S02]  /*0f30*/  SHF.R.U64 R20, R29, R11.reuse, R6.reuse ;  /* 0x0000000b1d147219 */ /* 0x180fe40000001206 */
[-C--:B------:R-:W-:Y:S02]  /*0f40*/  SHF.R.U32.HI R6, RZ, R11.reuse, R6 ;  /* 0x0000000bff067219 */ /* 0x080fe40000011606 */
[----:B------:R-:W-:Y:S01]  /*0f50*/  LOP3.LUT R12, RZ, R4, RZ, 0x33, !PT ;  /* 0x00000004ff0c7212 */ /* 0x000fe200078e33ff */
[----:B------:R-:W1:Y:S01]  /*0f60*/  LDC R27, c[0x0][0x8e0] ;  /* 0x00023800ff1b7b82 */ /* 0x000e620000000800 */
[----:B------:R-:W-:Y:S01]  /*0f70*/  SHF.L.U32 R11, R8, R11, RZ ;  /* 0x0000000b080b7219 */ /* 0x000fe200000006ff */
[----:B------:R-:W-:Y:S01]  /*0f80*/  IMAD.MOV.U32 R4, RZ, RZ, R20 ;  /* 0x000000ffff047224 */ /* 0x000fe200078e0014 */
[----:B---3--:R-:W-:-:S05]  /*0f90*/  MOV R5, R6 ;  /* 0x0000000600057202 */ /* 0x008fca0000000f00 */
[----:B------:R-:W3:Y:S01]  /*0fa0*/  LDC R26, c[0x0][0x8b8] ;  /* 0x00022e00ff1a7b82 */ /* 0x000ee20000000800 */
[----:B----4-:R-:W-:Y:S05]  /*0fb0*/  @!P0 BRA `(.L_x_13) ;  /* 0x0000000000288947 */ /* 0x010fea0003800000 */
[----:B------:R-:W4:Y:S02]  /*0fc0*/  LDC R9, c[0x0][0x8f4] ;  /* 0x00023d00ff097b82 */ /* 0x000f240000000800 */
[----:B----4-:R-:W-:-:S05]  /*0fd0*/  IADD3 R9, P0, R20, R9, RZ ;  /* 0x0000000914097210 */ /* 0x010fca0007f1e0ff */
[----:B------:R-:W-:-:S04]  /*0fe0*/  IMAD.X R21, RZ, RZ, R6, P0 ;  /* 0x000000ffff157224 */ /* 0x000fc800000e0606 */
[----:B------:R-:W-:-:S04]  /*0ff0*/  IMAD.WIDE.U32 R4, R21, R24, RZ ;  /* 0x0000001815047225 */ /* 0x000fc800078e00ff */
[----:B------:R-:W-:-:S04]  /*1000*/  IMAD.WIDE.U32 R6, P0, R9, R25, R4 ;  /* 0x0000001909067225 */ /* 0x000fc80007800004 */
[----:B------:R-:W-:-:S04]  /*1010*/  IMAD.WIDE.U32 R4, R9, R24, RZ ;  /* 0x0000001809047225 */ /* 0x000fc800078e00ff */
[----:B------:R-:W-:Y:S01]  /*1020*/  IMAD.X R9, RZ, RZ, RZ, P0 ;  /* 0x000000ffff097224 */ /* 0x000fe200000e06ff */
[----:B------:R-:W-:Y:S01]  /*1030*/  IADD3 RZ, P0, R5, R6, RZ ;  /* 0x0000000605ff7210 */ /* 0x000fe20007f1e0ff */
[----:B------:R-:W-:-:S04]  /*1040*/  IMAD.MOV.U32 R8, RZ, RZ, R7 ;  /* 0x000000ffff087224 */ /* 0x000fc800078e0007 */
[----:B------:R-:W-:-:S08]  /*1050*/  IMAD.WIDE.U32.X R4, R21, R25, R8, P0 ;  /* 0x0000001915047225 */ /* 0x000fd000000e0408 */
.L_x_13:
[----:B--2---:R-:W-:Y:S01]  /*1060*/  SHF.R.U64 R4, R4, R22, R5 ;  /* 0x0000001604047219 */ /* 0x004fe20000001205 */
[----:B------:R-:W-:Y:S01]  /*1070*/  VIADD R5, R23, 0xffffffff ;  /* 0xffffffff17057836 */ /* 0x000fe20000000000 */
[----:B------:R-:W-:Y:S01]  /*1080*/  LOP3.LUT R12, R29, R12, RZ, 0xc0, !PT ;  /* 0x0000000c1d0c7212 */ /* 0x000fe200078ec0ff */
[----:B------:R-:W-:Y:S01]  /*1090*/  IMAD.MOV R13, RZ, RZ, -R13 ;  /* 0x000000ffff0d7224 */ /* 0x000fe200078e0a0d */
[----:B------:R-:W-:Y:S01]  /*10a0*/  R2UR UR47, R28 ;  /* 0x000000001c2f72ca */ /* 0x000fe200000e0000 */
[----:B------:R-:W-:Y:S01]  /*10b0*/  IMAD.MOV R6, RZ, RZ, -R4 ;  /* 0x000000ffff067224 */ /* 0x000fe200078e0a04 */
[----:B------:R-:W-:Y:S01]  /*10c0*/  LOP3.LUT R5, R14, R5, RZ, 0xc0, !PT ;  /* 0x000000050e057212 */ /* 0x000fe200078ec0ff */
[----:B------:R-:W-:Y:S02]  /*10d0*/  IMAD R11, R11, R4, R12 ;  /* 0x000000040b0b7224 */ /* 0x000fe400078e020c */
[----:B------:R-:W-:Y:S02]  /*10e0*/  @P6 IMAD R0, R15, R13, R10 ;  /* 0x0000000d0f006224 */ /* 0x000fe400078e020a */
[----:B-1----:R-:W-:-:S02]  /*10f0*/  IMAD R4, R6, R27, R20 ;  /* 0x0000001b06047224 */ /* 0x002fc400078e0214 */
[----:B---3--:R-:W-:Y:S02]  /*1100*/  IMAD R0, R11, R26, R0 ;  /* 0x0000001a0b007224 */ /* 0x008fe400078e0200 */
[----:B------:R-:W-:Y:S01]  /*1110*/  IMAD R5, R4, R23, R5 ;  /* 0x0000001704057224 */ /* 0x000fe200078e0205 */
[----:B------:R-:W-:-:S04]  /*1120*/  MOV R4, 0x1 ;  /* 0x0000000100047802 */ /* 0x000fc80000000f00 */
[----:B------:R-:W-:Y:S02]  /*1130*/  SEL R104, R5, R0, !P6 ;  /* 0x0000000005687207 */ /* 0x000fe40007000000 */
[----:B------:R-:W-:Y:S02]  /*1140*/  SEL R106, R0, R5, !P6 ;  /* 0x00000005006a7207 */ /* 0x000fe40007000000 */
[----:B------:R-:W-:-:S07]  /*1150*/  PRMT R0, R4, 0x7610, R0 ;  /* 0x0000761004007816 */ /* 0x000fce0000000000 */
.L_x_11:
[----:B------:R-:W-:-:S08]  /*1160*/  NOP ;  /* 0x0000000000007918 */ /* 0x000fd00000000000 */
[----:B------:R-:W1:Y:S02]  /*1170*/  USETMAXREG.TRY_ALLOC.CTAPOOL UP0, 0xe8 ;  /* 0x000000e8000079c8 */ /* 0x000e640008000600 */
[----:B-1----:R-:W-:-:S13]  /*1180*/  PLOP3.LUT P0, PT, PT, PT, UP0, 0x80, 0x0 ;  /* 0x000000000000781c */ /* 0x002fda0003f0f008 */
[----:B------:R-:W-:Y:S05]  /*1190*/  @!P0 BRA `(.L_x_11) ;  /* 0xfffffffc00f08947 */ /* 0x000fea000383ffff */
[----:B------:R-:W-:Y:S02]  /*11a0*/  ULDC.64 UR4, c[0x0][0x590] ;  /* 0x0001640000047ab9 */ /* 0x000fe40000000a00 */
[----:B------:R-:W-:Y:S02]  /*11b0*/  IMAD.U32 R111, RZ, RZ, UR4 ;  /* 0x00000004ff6f7e24 */ /* 0x000fe4000f8e00ff */
[----:B------:R-:W-:-:S03]  /*11c0*/  IMAD.U32 R112, RZ, RZ, UR5 ;  /* 0x00000005ff707e24 */ /* 0x000fc6000f8e00ff */
[----:B------:R-:W-:-:S04]  /*11d0*/  ISETP.NE.U32.AND P0, PT, R111, RZ, PT ;  /* 0x000000ff6f00720c */ /* 0x000fc80003f05070 */
[----:B------:R-:W-:-:S13]  /*11e0*/  ISETP.NE.AND.EX P0, PT, R112, RZ, PT, P0 ;  /* 0x000000ff7000720c */ /* 0x000fda0003f05300 */
[----:B------:R-:W-:Y:S05]  /*11f0*/  @P0 BRA `(.L_x_14) ;  /* 0x00000000002c0947 */ /* 0x000fea0003800000 */
[----:B------:R-:W-:Y:S02]  /*1200*/  ULDC.64 UR4, c[0x0][0x588] ;  /* 0x0001620000047ab9 */ /* 0x000fe40000000a00 */
[----:B------:R-:W-:-:S04]  /*1210*/  ISETP.NE.U32.AND P0, PT, RZ, UR4, PT ;  /* 0x00000004ff007c0c */ /* 0x000fc8000bf05070 */
[----:B------:R-:W-:-:S13]  /*1220*/  ISETP.NE.AND.EX P0, PT, RZ, UR5, PT, P0 ;  /* 0x00000005ff007c0c */ /* 0x000fda000bf05300 */
[----:B------:R-:W-:Y:S05]  /*1230*/  @!P0 BRA `(.L_x_15) ;  /* 0x0000000000108947 */ /* 0x000fea0003800000 */
[----:B------:R-:W1:Y:S02]  /*1240*/  LDC.64 R4, c[0x0][0x588] ;  /* 0x00016200ff047b82 */ /* 0x000e640000000a00 */
[----:B-1----:R1:W5:Y:S01]  /*1250*/  LDG.E R89, desc[UR52][R4.64] ;  /* 0x0000003404597981 */ /* 0x002362000c1e1900 */
[----:B------:R-:W-:Y:S01]  /*1260*/  IMAD.MOV.U32 R88, RZ, RZ, 0x1 ;  /* 0x00000001ff587424 */ /* 0x000fe200078e00ff */
[----:B------:R-:W-:Y:S06]  /*1270*/  BRA `(.L_x_14) ;  /* 0x00000000000c7947 */ /* 0x000fec0003800000 */
.L_x_15:
[----:B------:R-:W-:Y:S01]  /*1280*/  ULDC UR4, c[0x0][0x580] ;  /* 0x0001600000047ab9 */ /* 0x000fe20000000800 */
[----:B------:R-:W-:Y:S02]  /*1290*/  IMAD.MOV.U32 R88, RZ, RZ, 0x1 ;  /* 0x00000001ff587424 */ /* 0x000fe400078e00ff */
[----:B------:R-:W-:-:S07]  /*12a0*/  IMAD.U32 R89, RZ, RZ, UR4 ;  /* 0x00000004ff597e24 */ /* 0x000fce000f8e00ff */
.L_x_14:
[----:B------:R-:W-:Y:S02]  /*12b0*/  ULDC.64 UR4, c[0x0][0x5b0] ;  /* 0x00016c0000047ab9 */ /* 0x000fe40000000a00 */
[----:B------:R-:W-:-:S04]  /*12c0*/  ISETP.NE.U32.AND P0, PT, RZ, UR4, PT ;  /* 0x00000004ff007c0c */ /* 0x000fc8000bf05070 */
[----:B------:R-:W-:-:S13]  /*12d0*/  ISETP.NE.AND.EX P0, PT, RZ, UR5, PT, P0 ;  /* 0x00000005ff007c0c */ /* 0x000fda000bf05300 */
[----:B------:R-:W-:Y:S05]  /*12e0*/  @P0 BRA `(.L_x_16) ;  /* 0x0000000000240947 */ /* 0x000fea0003800000 */
[----:B------:R-:W-:Y:S02]  /*12f0*/  ULDC.64 UR4, c[0x0][0x5a8] ;  /* 0x00016a0000047ab9 */ /* 0x000fe40000000a00 */
[----:B------:R-:W-:-:S04]  /*1300*/  ISETP.NE.U32.AND P0, PT, RZ, UR4, PT ;  /* 0x00000004ff007c0c */ /* 0x000fc8000bf05070 */
[----:B------:R-:W-:-:S13]  /*1310*/  ISETP.NE.AND.EX P0, PT, RZ, UR5, PT, P0 ;  /* 0x00000005ff007c0c */ /* 0x000fda000bf05300 */
[----:B------:R-:W-:Y:S05]  /*1320*/  @!P0 BRA `(.L_x_17) ;  /* 0x00000000000c8947 */ /* 0x000fea0003800000 */
[----:B------:R-:W2:Y:S02]  /*1330*/  LDC.64 R90, c[0x0][0x5a8] ;  /* 0x00016a00ff5a7b82 */ /* 0x000ea40000000a00 */
[----:B--2---:R2:W5:Y:S01]  /*1340*/  LDG.E R90, desc[UR52][R90.64] ;  /* 0x000000345a5a7981 */ /* 0x004562000c1e1900 */
[----:B------:R-:W-:Y:S05]  /*1350*/  BRA `(.L_x_16) ;  /* 0x0000000000087947 */ /* 0x000fea0003800000 */
.L_x_17:
[----:B------:R-:W-:Y:S02]  /*1360*/  ULDC UR4, c[0x0][0x5a0] ;  /* 0x0001680000047ab9 */ /* 0x000fe40000000800 */
[----:B------:R-:W-:-:S07]  /*1370*/  IMAD.U32 R90, RZ, RZ, UR4 ;  /* 0x00000004ff5a7e24 */ /* 0x000fce000f8e00ff */
.L_x_16:
[----:B------:R-:W-:Y:S01]  /*1380*/  LOP3.LUT P1, RZ, R0, 0xff, RZ, 0xc0, !PT ;  /* 0x000000ff00ff7812 */ /* 0x000fe2000782c0ff */
[----:B------:R-:W-:Y:S01]  /*1390*/  UMOV UR40, URZ ;  /* 0x0000003f00287c82 */ /* 0x000fe20008000000 */
[----:B------:R-:W-:-:S11]  /*13a0*/  PLOP3.LUT P0, PT, PT, PT, PT, 0x80, 0x0 ;  /* 0x000000000000781c */ /* 0x000fd60003f0f070 */
[----:B------:R-:W-:Y:S05]  /*13b0*/  @!P1 BRA `(.L_x_18) ;  /* 0x0000003800b89947 */ /* 0x000fea0003800000 */
[C---:B------:R-:W-:Y:S01]  /*13c0*/  SHF.L.U32 R0, R3.reuse, 0x5, RZ ;  /* 0x0000000503007819 */ /* 0x040fe200000006ff */
[----:B------:R-:W-:Y:S01]  /*13d0*/  ULDC.64 UR4, c[0x0][0x288] ;  /* 0x0000a20000047ab9 */ /* 0x000fe20000000a00 */
[----:B-1----:R-:W-:Y:S01]  /*13e0*/  SHF.R.U32.HI R5, RZ, 0x1, R3 ;  /* 0x00000001ff057819 */ /* 0x002fe20000011603 */
[----:B------:R-:W1:Y:S01]  /*13f0*/  LDC R94, c[0x0][0x900] ;  /* 0x00024000ff5e7b82 */ /* 0x000e620000000800 */
[----:B------:R-:W-:Y:S01]  /*1400*/  LOP3.LUT R4, R0, 0xc0, RZ, 0xc0, !PT ;  /* 0x000000c000047812 */ /* 0x000fe200078ec0ff */
[----:B------:R-:W-:Y:S01]  /*1410*/  IMAD.U32 R6, RZ, RZ, UR4 ;  /* 0x00000004ff067e24 */ /* 0x000fe2000f8e00ff */
[C---:B--2---:R-:W-:Y:S01]  /*1420*/  LOP3.LUT R91, R3.reuse, 0x3, RZ, 0xc0, !PT ;  /* 0x00000003035b7812 */ /* 0x044fe200078ec0ff */
[----:B------:R-:W-:Y:S01]  /*1430*/  UIADD3 UR4, UR5, 0x3f, URZ ;  /* 0x0000003f05047890 */ /* 0x000fe2000fffe03f */
[----:B------:R-:W-:Y:S01]  /*1440*/  LOP3.LUT R4, R4, 0x8, R5, 0xf8, !PT ;  /* 0x0000000804047812 */ /* 0x000fe200078ef805 */
[C---:B------:R-:W-:Y:S01]  /*1450*/  IMAD.SHL.U32 R5, R3.reuse, 0x4, RZ ;  /* 0x0000000403057824 */ /* 0x040fe200078e00ff */
[----:B------:R-:W-:Y:S01]  /*1460*/  LOP3.LUT P0, RZ, R3, 0x4, RZ, 0xc0, !PT ;  /* 0x0000000403ff7812 */ /* 0x000fe2000780c0ff */
[----:B------:R-:W-:Y:S01]  /*1470*/  IMAD R91, R91, -0x2, R6 ;  /* 0xfffffffe5b5b7824 */ /* 0x000fe200078e0206 */
[----:B------:R-:W-:Y:S01]  /*1480*/  LOP3.LUT R96, R3, 0xff, RZ, 0xc0, !PT ;  /* 0x000000ff03607812 */ /* 0x000fe200078ec0ff */
[----:B------:R-:W-:Y:S01]  /*1490*/  USHF.R.S32.HI UR5, URZ, 0x1f, UR4 ;  /* 0x0000001f3f057899 */ /* 0x000fe20008011404 */
[----:B------:R-:W-:Y:S01]  /*14a0*/  SHF.R.U32.HI R3, RZ, 0x2, R3 ;  /* 0x00000002ff037819 */ /* 0x000fe20000011603 */
[----:B------:R-:W-:Y:S01]  /*14b0*/  ULDC UR6, c[0x0][0x284] ;  /* 0x0000a10000067ab9 */ /* 0x000fe20000000800 */
[----:B------:R-:W-:Y:S01]  /*14c0*/  LOP3.LUT R6, R4, 0x18, R5, 0x78, !PT ;  /* 0x0000001804067812 */ /* 0x000fe200078e7805 */
[----:B------:R-:W-:Y:S01]  /*14d0*/  ULEA.HI UR5, UR5, UR4, URZ, 0x6 ;  /* 0x0000000405057291 */ /* 0x000fe2000f8f303f */
[----:B------:R-:W-:Y:S01]  /*14e0*/  LOP3.LUT R5, R3, 0x7, RZ, 0xc0, !PT ;  /* 0x0000000703057812 */ /* 0x000fe200078ec0ff */
[----:B------:R-:W-:Y:S01]  /*14f0*/  IMAD.MOV.U32 R95, RZ, RZ, 0x1 ;  /* 0x00000001ff5f7424 */ /* 0x000fe200078e00ff */
[--C-:B------:R-:W-:Y:S01]  /*1500*/  SHF.R.U32.HI R4, RZ, 0x5, R96.reuse ;  /* 0x00000005ff047819 */ /* 0x100fe20000011660 */
[----:B------:R-:W-:Y:S01]  /*1510*/  USHF.R.S32.HI UR48, URZ, 0x6, UR5 ;  /* 0x000000063f307899 */ /* 0x000fe20008011405 */
[C---:B------:R-:W-:Y:S01]  /*1520*/  LOP3.LUT R3, R0.reuse, 0x20, RZ, 0xc0, !PT ;  /* 0x0000002000037812 */ /* 0x040fe200078ec0ff */
[----:B-----5:R-:W-:Y:S01]  /*1530*/  IMAD.MOV.U32 R102, RZ, RZ, R89 ;  /* 0x000000ffff667224 */ /* 0x020fe200078e0059 */
[----:B------:R-:W-:Y:S01]  /*1540*/  LOP3.LUT R93, R0, 0x100, RZ, 0xc0, !PT ;  /* 0x00000100005d7812 */ /* 0x000fe200078ec0ff */
[C---:B------:R-:W-:Y:S01]  /*1550*/  IMAD.SHL.U32 R92, R4.reuse, 0x10, RZ ;  /* 0x00000010045c7824 */ /* 0x040fe200078e00ff */
[----:B------:R-:W-:Y:S01]  /*1560*/  UISETP.LT.AND UP0, UPT, UR48, 0x1, UPT ;  /* 0x000000013000788c */ /* 0x000fe2000bf01270 */
[C---:B------:R-:W-:Y:S01]  /*1570*/  IMAD R3, R4.reuse, 0x200, R3 ;  /* 0x0000020004037824 */ /* 0x040fe200078e0203 */
[----:B------:R-:W-:Y:S01]  /*1580*/  MOV R97, 0x10 ;  /* 0x0000001000617802 */ /* 0x000fe20000000f00 */
[--C-:B------:R-:W-:Y:S01]  /*1590*/  IMAD R99, R4, -0x10, -R5.reuse ;  /* 0xfffffff004637824 */ /* 0x100fe200078e0a05 */
[----:B------:R-:W-:Y:S01]  /*15a0*/  LOP3.LUT R92, R92, 0xfffffff0, R5, 0xe2, !PT ;  /* 0xfffffff05c5c7812 */ /* 0x000fe200078ee205 */
[----:B------:R-:W-:Y:S01]  /*15b0*/  IMAD.MOV.U32 R5, RZ, RZ, 0x1 ;  /* 0x00000001ff057424 */ /* 0x000fe200078e00ff */
[----:B------:R-:W-:Y:S01]  /*15c0*/  IADD3 R93, R6, R3, R93 ;  /* 0x00000003065d7210 */ /* 0x000fe20007ffe05d */
[----:B------:R-:W-:Y:S01]  /*15d0*/  IMAD.MOV.U32 R3, RZ, RZ, -0x1 ;  /* 0xffffffffff037424 */ /* 0x000fe200078e00ff */
[----:B------:R-:W-:Y:S01]  /*15e0*/  USEL UR49, UR48, 0x1, UP0 ;  /* 0x0000000130317887 */ /* 0x000fe20008000000 */
[----:B------:R-:W-:Y:S01]  /*15f0*/  SHF.R.U32.HI R110, RZ, 0x7, R96 ;  /* 0x00000007ff6e7819 */ /* 0x000fe20000011660 */
[----:B------:R-:W-:Y:S01]  /*1600*/  IMAD.MOV.U32 R103, RZ, RZ, R89 ;  /* 0x000000ffff677224 */ /* 0x000fe200078e0059 */
[----:B------:R-:W-:Y:S01]  /*1610*/  LOP3.LUT R108, R19, 0x1, RZ, 0xfc, !PT ;  /* 0x00000001136c7812 */ /* 0x000fe200078efcff */
[----:B------:R-:W-:Y:S01]  /*1620*/  VIADD R96, R96, 0x1f ;  /* 0x0000001f60607836 */ /* 0x000fe20000000000 */
[-C--:B-1----:R-:W-:Y:S01]  /*1630*/  SHF.L.U32 R3, R3, R94.reuse, RZ ;  /* 0x0000005e03037219 */ /* 0x082fe200000006ff */
[----:B------:R-:W-:Y:S01]  /*1640*/  VIADD R99, R99, UR6 ;  /* 0x0000000663637c36 */ /* 0x000fe20008000000 */
[----:B------:R-:W-:Y:S01]  /*1650*/  SHF.L.U32 R94, R5, R94, RZ ;  /* 0x0000005e055e7219 */ /* 0x000fe200000006ff */
[----:B------:R-:W-:Y:S01]  /*1660*/  ULDC.64 UR54, c[0x0][0x198] ;  /* 0x0000660000367ab9 */ /* 0x000fe20000000a00 */
[----:B------:R-:W-:Y:S01]  /*1670*/  LOP3.LUT R109, R18, 0x1, RZ, 0xfc, !PT ;  /* 0x00000001126d7812 */ /* 0x000fe200078efcff */
[----:B------:R-:W-:Y:S01]  /*1680*/  UMOV UR41, URZ ;  /* 0x0000003f00297c82 */ /* 0x000fe20008000000 */
[C---:B------:R-:W-:Y:S01]  /*1690*/  PRMT R100, R88.reuse, 0x7610, R100 ;  /* 0x0000761058647816 */ /* 0x040fe20000000064 */
[----:B------:R-:W-:Y:S01]  /*16a0*/  UMOV UR42, URZ ;  /* 0x0000003f002a7c82 */ /* 0x000fe20008000000 */
[----:B------:R-:W-:Y:S01]  /*16b0*/  PRMT R101, R88, 0x7610, R101 ;  /* 0x0000761058657816 */ /* 0x000fe20000000065 */
[----:B------:R-:W-:Y:S01]  /*16c0*/  UIADD3 UR49, UR48, -UR49, URZ ;  /* 0x8000003130317290 */ /* 0x000fe2000fffe03f */
[----:B------:R-:W-:Y:S01]  /*16d0*/  SEL R97, R97, 0xfffffff0, !P0 ;  /* 0xfffffff061617807 */ /* 0x000fe20004000000 */
[----:B------:R-:W-:Y:S01]  /*16e0*/  UMOV UR43, URZ ;  /* 0x0000003f002b7c82 */ /* 0x000fe20008000000 */
[----:B------:R-:W-:Y:S01]  /*16f0*/  LOP3.LUT R98, RZ, R3, RZ, 0x33, !PT ;  /* 0x00000003ff627212 */ /* 0x000fe200078e33ff */
[----:B------:R-:W-:-:S08]  /*1700*/  UMOV UR40, URZ ;  /* 0x0000003f00287c82 */ /* 0x000fd00008000000 */
.L_x_91:
[----:B-1----:R-:W1:Y:S01]  /*1710*/  SHFL.IDX PT, R0, R110, RZ, 0x1f ;  /* 0x00001fff6e007589 */ /* 0x002e6200000e0000 */
[----:B------:R-:W2:Y:S01]  /*1720*/  S2UR UR50, SR_CgaCtaId ;  /* 0x00000000003279c3 */ /* 0x000ea20000008800 */
[----:B------:R-:W-:Y:S01]  /*1730*/  UMOV UR51, 0x400 ;  /* 0x0000040000337882 */ /* 0x000fe20000000000 */
[----:B-1----:R-:W-:Y:S01]  /*1740*/  R2UR UR4, R0 ;  /* 0x00000000000472ca */ /* 0x002fe200000e0000 */
[----:B--2---:R-:W-:-:S12]  /*1750*/  ULEA UR51, UR50, UR51, 0x18 ;  /* 0x0000003332337291 */ /* 0x004fd8000f8ec03f */
[----:B------:R-:W-:-:S04]  /*1760*/  ULEA.HI UR5, UR4, UR4, URZ, 0x1 ;  /* 0x0000000404057291 */ /* 0x000fc8000f8f083f */
[----:B------:R-:W-:-:S04]  /*1770*/  ULOP3.LUT UR5, UR5, 0x7fffe, URZ, 0xc0, !UPT ;  /* 0x0007fffe05057892 */ /* 0x000fc8000f8ec03f */
[----:B------:R-:W-:-:S03]  /*1780*/  UIADD3 UR5, UR4, -UR5, URZ ;  /* 0x8000000504057290 */ /* 0x000fc6000fffe03f */
[----:B------:R-:W-:Y:S01]  /*1790*/  ULDC UR4, c[0x0][0x28c] ;  /* 0x0000a30000047ab9 */ /* 0x000fe20000000800 */
[----:B------:R-:W-:Y:S01]  /*17a0*/  ULEA UR5, UR5, UR51, 0xd ;  /* 0x0000003305057291 */ /* 0x000fe2000f8e683f */
[----:B------:R-:W-:-:S03]  /*17b0*/  ISETP.LT.AND P0, PT, RZ, UR4, PT ;  /* 0x00000004ff007c0c */ /* 0x000fc6000bf01270 */
[----:B------:R-:W-:-:S04]  /*17c0*/  UIADD3 UR5, UR5, 0x8400, URZ ;  /* 0x0000840005057890 */ /* 0x000fc8000fffe03f */
[----:B------:R-:W-:-:S04]  /*17d0*/  USHF.R.U32.HI UR5, URZ, 0x4, UR5 ;  /* 0x000000043f057899 */ /* 0x000fc80008011605 */
[----:B------:R-:W-:-:S04]  /*17e0*/  ULOP3.LUT UR5, UR5, 0x3fff, URZ, 0xc0, !UPT ;  /* 0x00003fff05057892 */ /* 0x000fc8000f8ec03f */
[----:B------:R-:W-:Y:S01]  /*17f0*/  ULOP3.LUT UR44, UR5, 0x10000, URZ, 0xfc, !UPT ;  /* 0x00010000052c7892 */ /* 0x000fe2000f8efc3f */
[----:B------:R-:W-:Y:S11]  /*1800*/  @P0 BRA `(.L_x_19) ;  /* 0x0000000000400947 */ /* 0x000ff60003800000 */
[----:B------:R-:W-:Y:S01]  /*1810*/  MOV R0, 0x0 ;  /* 0x0000000000007802 */ /* 0x000fe20000000f00 */
[----:B------:R-:W-:Y:S01]  /*1820*/  ULDC.64 UR4, c[0x4][0x70] ;  /* 0x01001c0000047ab9 */ /* 0x000fe20000000a00 */
[----:B------:R-:W-:Y:S01]  /*1830*/  ULDC.64 UR6, c[0x4][0x8] ;  /* 0x0100020000067ab9 */ /* 0x000fe20000000a00 */
[----:B------:R-:W-:Y:S01]  /*1840*/  IMAD.U32 R4, RZ, RZ, UR4 ;  /* 0x00000004ff047e24 */ /* 0x000fe2000f8e00ff */
[----:B------:R1:W2:Y:S01]  /*1850*/  LDC.64 R14, c[0x4][R0] ;  /* 0x01000000000e7b82 */ /* 0x0002a20000000a00 */
[----:B------:R-:W-:Y:S01]  /*1860*/  MOV R5, UR5 ;  /* 0x0000000500057c02 */ /* 0x000fe20008000f00 */
[----:B------:R-:W-:Y:S01]  /*1870*/  ULDC.64 UR4, c[0x4][0x78] ;  /* 0x01001e0000047ab9 */ /* 0x000fe20000000a00 */
[----:B------:R-:W-:Y:S01]  /*1880*/  IMAD.U32 R10, RZ, RZ, UR6 ;  /* 0x00000006ff0a7e24 */ /* 0x000fe2000f8e00ff */
[----:B------:R-:W-:Y:S01]  /*1890*/  MOV R12, 0x1 ;  /* 0x00000001000c7802 */ /* 0x000fe20000000f00 */
[----:B------:R-:W-:Y:S02]  /*18a0*/  IMAD.U32 R6, RZ, RZ, UR4 ;  /* 0x00000004ff067e24 */ /* 0x000fe4000f8e00ff */
[----:B------:R-:W-:-:S02]  /*18b0*/  IMAD.U32 R7, RZ, RZ, UR5 ;  /* 0x00000005ff077e24 */ /* 0x000fc4000f8e00ff */
[----:B------:R-:W-:Y:S02]  /*18c0*/  IMAD.U32 R11, RZ, RZ, UR7 ;  /* 0x00000007ff0b7e24 */ /* 0x000fe4000f8e00ff */
[----:B------:R-:W-:Y:S02]  /*18d0*/  IMAD.MOV.U32 R8, RZ, RZ, 0x1e1 ;  /* 0x000001e1ff087424 */ /* 0x000fe400078e00ff */
[----:B-1----:R-:W-:-:S07]  /*18e0*/  IMAD.MOV.U32 R13, RZ, RZ, RZ ;  /* 0x000000ffff0d7224 */ /* 0x002fce00078e00ff */
[----:B------:R-:W-:-:S07]  /*18f0*/  LEPC R20, `(.L_x_19) ;  /* 0x000000001014794e */ /* 0x000fce0000000000 */
[----:B--2---:R-:W-:Y:S05]  /*1900*/  CALL.ABS.NOINC R14 ;  /* 0x000000000e007343 */ /* 0x004fea0003c00000 */
.L_x_19:
[----:B------:R-:W-:-:S13]  /*1910*/  ISETP.NE.AND P0, PT, R108, 0x3, PT ;  /* 0x000000036c00780c */ /* 0x000fda0003f05270 */
[----:B------:R-:W-:Y:S05]  /*1920*/  @!P0 BRA `(.L_x_20) ;  /* 0x0000000000048947 */ /* 0x000fea0003800000 */
[----:B------:R-:W-:Y:S01]  /*1930*/  BPT.TRAP 0x1 ;  /* 0x000000040000795c */ /* 0x000fe20000300000 */
.L_x_20:
[----:B------:R-:W-:Y:S02]  /*1940*/  IMAD.U32 R3, RZ, RZ, UR43 ;  /* 0x0000002bff037e24 */ /* 0x000fe4000f8e00ff */
[----:B------:R-:W-:-:S03]  /*1950*/  IMAD.U32 R0, RZ, RZ, UR42 ;  /* 0x0000002aff007e24 */ /* 0x000fc6000f8e00ff */
[----:B------:R-:W-:Y:S02]  /*1960*/  LEA R3, R3, UR51, 0x3 ;  /* 0x0000003303037c11 */ /* 0x000fe4000f8e18ff */
[----:B------:R-:W-:-:S04]  /*1970*/  SHF.L.U32 R0, R0, 0x1f, RZ ;  /* 0x0000001f00007819 */ /* 0x000fc800000006ff */
[----:B------:R1:W2:Y:S01]  /*1980*/  SYNCS.PHASECHK.TRANS64.TRYWAIT P1, [R3+URZ], R0 ;  /* 0x00000000030075a7 */ /* 0x0002a2000802017f */
[----:B------:R-:W-:Y:S05]  /*1990*/  @!P0 BRA `(.L_x_21) ;  /* 0x0000000000048947 */ /* 0x000fea0003800000 */
[----:B------:R-:W-:Y:S01]  /*19a0*/  BPT.TRAP 0x1 ;  /* 0x000000040000795c */ /* 0x000fe20000300000 */
.L_x_21:
[----:B------:R-:W-:-:S05]  /*19b0*/  IMAD.U32 R4, RZ, RZ, UR49 ;  /* 0x00000031ff047e24 */ /* 0x000fca000f8e00ff */
[----:B------:R-:W-:Y:S01]  /*19c0*/  ISETP.GE.AND P2, PT, R4, 0x1, PT ;  /* 0x000000010400780c */ /* 0x000fe20003f46270 */
[----:B--2---:R-:W-:-:S12]  /*19d0*/  @P1 BRA `(.L_x_22) ;  /* 0x0000000000081947 */ /* 0x004fd80003800000 */
[----:B------:R-:W2:Y:S02]  /*19e0*/  SYNCS.PHASECHK.TRANS64.TRYWAIT P1, [R3+URZ], R0 ;  /* 0x00000000030075a7 */ /* 0x000ea4000802017f */
[----:B--2---:R-:W-:Y:S05]  /*19f0*/  @!P1 BRA `(.L_x_23) ;  /* 0x0000006000249947 */ /* 0x004fea0003800000 */
.L_x_22:
[----:B------:R-:W-:Y:S05]  /*1a00*/  WARPSYNC.ALL ;  /* 0x0000000000007948 */ /* 0x000fea0003800000 */
[----:B------:R-:W-:Y:S01]  /*1a10*/  UIADD3 UR4, UR51, 0x20400, URZ ;  /* 0x0002040033047890 */ /* 0x000fe2000fffe03f */
[----:B------:R-:W-:Y:S01]  /*1a20*/  WARPGROUP.ARRIVE ;  /* 0x00000000000079c5 */ /* 0x000fe20000000000 */
[----:B------:R-:W-:Y:S02]  /*1a30*/  ULEA UR9, UR43, UR44, 0xa ;  /* 0x0000002c2b097291 */ /* 0x000fe4000f8e503f */
[----:B------:R-:W-:Y:S01]  /*1a40*/  USHF.R.U32.HI UR4, URZ, 0x4, UR4 ;  /* 0x000000043f047899 */ /* 0x000fe20008011604 */
[----:B------:R-:W-:Y:S01]  /*1a50*/  UMOV UR5, 0x40000040 ;  /* 0x4000004000057882 */ /* 0x000fe20000000000 */
[----:B------:R-:W-:-:S02]  /*1a60*/  UMOV UR7, 0x40000040 ;  /* 0x4000004000077882 */ /* 0x000fc40000000000 */
[----:B------:R-:W-:-:S04]  /*1a70*/  ULOP3.LUT UR4, UR4, 0x3fff, URZ, 0xc0, !UPT ;  /* 0x00003fff04047892 */ /* 0x000fc8000f8ec03f */
[----:B------:R-:W-:-:S03]  /*1a80*/  ULOP3.LUT UR8, UR4, 0x10000, URZ, 0xfc, !UPT ;  /* 0x0001000004087892 */ /* 0x000fc6000f8efc3f */
[----:B------:R-:W-:Y:S01]  /*1a90*/  UMOV UR4, UR9 ;  /* 0x0000000900047c82 */ /* 0x000fe20008000000 */
[----:B------:R-:W-:-:S07]  /*1aa0*/  ULEA UR10, UR43, UR8, 0xa ;  /* 0x000000082b0a7291 */ /* 0x000fce000f8e503f */
[----:B------:R-:W-:Y:S02]  /*1ab0*/  UMOV UR6, UR10 ;  /* 0x0000000a00067c82 */ /* 0x000fe40008000000 */
[----:B------:R-:W-:Y:S01]  /*1ac0*/  HGMMA.64x128x16.F32 R24, gdesc[UR4], RZ, !UPT, gsb0 ;  /* 0x01e00000041879f0 */ /* 0x000fe2000c0008ff */
[----:B------:R-:W-:Y:S02]  /*1ad0*/  UIADD3 UR4, UR9, 0x2, URZ ;  /* 0x0000000209047890 */ /* 0x000fe4000fffe03f */
[----:B------:R-:W-:Y:S01]  /*1ae0*/  UIADD3 UR6, UR10, 0x2, URZ ;  /* 0x000000020a067890 */ /* 0x000fe2000fffe03f */
[----:B------:R-:W-:Y:S01]  /*1af0*/  UMOV UR5, 0x40000040 ;  /* 0x4000004000057882 */ /* 0x000fe20000000000 */
[----:B------:R-:W-:Y:S01]  /*1b00*/  UMOV UR7, 0x40000040 ;  /* 0x4000004000077882 */ /* 0x000fe20000000000 */
[----:B------:R-:W-:Y:S02]  /*1b10*/  WARPGROUP.DEPBAR.LE gsb0, 0x0 ;  /* 0x00008000000079c5 */ /* 0x000fe40000010000 */
[----:B------:R-:W-:-:S06]  /*1b20*/  WARPGROUP.ARRIVE ;  /* 0x00000000000079c5 */ /* 0x000fcc0000000000 */
[----:B------:R-:W-:Y:S01]  /*1b30*/  HGMMA.64x128x16.F32 R24, gdesc[UR4], R24, gsb0 ;  /* 0x01e00000041879f0 */ /* 0x000fe20008000818 */
        /* <DEDUP_REMOVED lines=13> */
[----:B------:R-:W-:Y:S03]  /*1c10*/  HGMMA.64x128x16.F32 R24, gdesc[UR4], R24, gsb0 ;  /* 0x01e00000041879f0 */ /* 0x000fe60008000818 */
[----:B------:R-:W-:Y:S02]  /*1c20*/  WARPGROUP.DEPBAR.LE gsb0, 0x0 ;  /* 0x00008000000079c5 */ /* 0x000fe40000010000 */
[----:B------:R-:W-:Y:S05]  /*1c30*/  @!P2 BRA `(.L_x_24) ;  /* 0x000000040010a947 */ /* 0x000fea0003800000 */
[----:B------:R-:W-:Y:S01]  /*1c40*/  UIADD3 UR4, UR43, 0x1, URZ ;  /* 0x000000012b047890 */ /* 0x000fe2000fffe03f */
[----:B-12---:R-:W-:Y:S01]  /*1c50*/  IMAD.U32 R0, RZ, RZ, UR49 ;  /* 0x00000031ff007e24 */ /* 0x006fe2000f8e00ff */
[----:B------:R-:W-:Y:S02]  /*1c60*/  UMOV UR10, UR43 ;  /* 0x0000002b000a7c82 */ /* 0x000fe40008000000 */
[----:B------:R-:W-:-:S04]  /*1c70*/  UISETP.NE.AND UP0, UPT, UR4, 0x6, UPT ;  /* 0x000000060400788c */ /* 0x000fc8000bf05270 */
[----:B------:R-:W-:Y:S02]  /*1c80*/  USEL UR5, URZ, 0x1, UP0 ;  /* 0x000000013f057887 */ /* 0x000fe40008000000 */
[----:B------:R-:W-:Y:S02]  /*1c90*/  USEL UR9, UR4, URZ, UP0 ;  /* 0x0000003f04097287 */ /* 0x000fe40008000000 */
[----:B------:R-:W-:-:S06]  /*1ca0*/  ULOP3.LUT UR5, UR42, UR5, URZ, 0x3c, !UPT ;  /* 0x000000052a057292 */ /* 0x000fcc000f8e3c3f */
[----:B------:R-:W-:-:S07]  /*1cb0*/  MOV R5, UR5 ;  /* 0x0000000500057c02 */ /* 0x000fce0008000f00 */
.L_x_31:
[----:B-12---:R-:W-:Y:S05]  /*1cc0*/  @!P0 BRA `(.L_x_25) ;  /* 0x0000000000048947 */ /* 0x006fea0003800000 */
[----:B------:R-:W-:Y:S01]  /*1cd0*/  BPT.TRAP 0x1 ;  /* 0x000000040000795c */ /* 0x000fe20000300000 */
.L_x_25:
[----:B------:R-:W-:Y:S01]  /*1ce0*/  ULEA UR4, UR9, UR51, 0x3 ;  /* 0x0000003309047291 */ /* 0x000fe2000f8e183f */
[----:B------:R-:W-:-:S08]  /*1cf0*/  SHF.L.U32 R3, R5, 0x1f, RZ ;  /* 0x0000001f05037819 */ /* 0x000fd000000006ff */
[----:B------:R1:W2:Y:S01]  /*1d00*/  SYNCS.PHASECHK.TRANS64.TRYWAIT P1, [UR4], R3 ;  /* 0x00000003ff0075a7 */ /* 0x0002a20008020144 */
[----:B------:R-:W-:Y:S05]  /*1d10*/  @!P0 BRA `(.L_x_26) ;  /* 0x0000000000048947 */ /* 0x000fea0003800000 */
[----:B------:R-:W-:Y:S01]  /*1d20*/  BPT.TRAP 0x1 ;  /* 0x000000040000795c */ /* 0x000fe20000300000 */
.L_x_26:
[----:B--2---:R-:W-:Y:S05]  /*1d30*/  @P1 BRA `(.L_x_27) ;  /* 0x0000000000081947 */ /* 0x004fea0003800000 */
[----:B------:R-:W2:Y:S02]  /*1d40*/  SYNCS.PHASECHK.TRANS64.TRYWAIT P1, [UR4], R3 ;  /* 0x00000003ff0075a7 */ /* 0x000ea40008020144 */
[----:B--2---:R-:W-:Y:S05]  /*1d50*/  @!P1 BRA `(.L_x_28) ;  /* 0x0000005c00609947 */ /* 0x004fea0003800000 */
.L_x_27:
[----:B------:R-:W-:Y:S01]  /*1d60*/  ULEA UR11, UR9, UR44, 0xa ;  /* 0x0000002c090b7291 */ /* 0x000fe2000f8e503f */
[----:B------:R-:W-:Y:S01]  /*1d70*/  WARPGROUP.ARRIVE ;  /* 0x00000000000079c5 */ /* 0x000fe20000000000 */
[----:B------:R-:W-:Y:S01]  /*1d80*/  ULEA UR12, UR9, UR8, 0xa ;  /* 0x00000008090c7291 */ /* 0x000fe2000f8e503f */
[----:B------:R-:W-:Y:S01]  /*1d90*/  UMOV UR5, 0x40000040 ;  /* 0x4000004000057882 */ /* 0x000fe20000000000 */
[----:B------:R-:W-:-:S03]  /*1da0*/  UMOV UR7, 0x40000040 ;  /* 0x4000004000077882 */ /* 0x000fc60000000000 */
[----:B------:R-:W-:Y:S02]  /*1db0*/  UMOV UR4, UR11 ;  /* 0x0000000b00047c82 */ /* 0x000fe40008000000 */
[----:B------:R-:W-:Y:S02]  /*1dc0*/  UMOV UR6, UR12 ;  /* 0x0000000c00067c82 */ /* 0x000fe40008000000 */
[----:B------:R-:W-:Y:S01]  /*1dd0*/  HGMMA.64x128x16.F32 R24, gdesc[UR4], R24, gsb0 ;  /* 0x01e00000041879f0 */ /* 0x000fe20008000818 */
[----:B------:R-:W-:Y:S02]  /*1de0*/  UIADD3 UR4, UR11, 0x2, URZ ;  /* 0x000000020b047890 */ /* 0x000fe4000fffe03f */
[----:B------:R-:W-:Y:S01]  /*1df0*/  UIADD3 UR6, UR12, 0x2, URZ ;  /* 0x000000020c067890 */ /* 0x000fe2000fffe03f */
[----:B------:R-:W-:Y:S01]  /*1e00*/  UMOV UR5, 0x40000040 ;  /* 0x4000004000057882 */ /* 0x000fe20000000000 */
[----:B------:R-:W-:Y:S01]  /*1e10*/  UMOV UR7, 0x40000040 ;  /* 0x4000004000077882 */ /* 0x000fe20000000000 */
[----:B------:R-:W-:-:S02]  /*1e20*/  WARPGROUP.DEPBAR.LE gsb0, 0x0 ;  /* 0x00008000000079c5 */ /* 0x000fc40000010000 */
        /* <DEDUP_REMOVED lines=18> */
[----:B------:R-:W-:Y:S01]  /*1f50*/  BPT.TRAP 0x1 ;  /* 0x000000040000795c */ /* 0x000fe20000300000 */
.L_x_29:
[----:B------:R-:W-:Y:S01]  /*1f60*/  ULEA UR4, UR10, UR51, 0x3 ;  /* 0x000000330a047291 */ /* 0x000fe2000f8e183f */
[----:B------:R-:W-:-:S03]  /*1f70*/  ISETP.GT.U32.AND P1, PT, R19, 0x1, PT ;  /* 0x000000011300780c */ /* 0x000fc60003f24070 */
[----:B------:R-:W-:-:S04]  /*1f80*/  UIADD3 UR4, UR4, 0x30, URZ ;  /* 0x0000003004047890 */ /* 0x000fc8000fffe03f */
[----:B------:R-:W-:-:S09]  /*1f90*/  UPRMT UR4, URZ, 0x654, UR4 ;  /* 0x000006543f047896 */ /* 0x000fd20008000004 */
[----:B------:R-:W-:Y:S01]  /*1fa0*/  SYNCS.ARRIVE.TRANS64.RED.A1T0 RZ, [UR4], RZ ;  /* 0x000000ffffff79a7 */ /* 0x000fe20008100404 */
[----:B------:R-:W-:Y:S05]  /*1fb0*/  @P1 BRA `(.L_x_30) ;  /* 0x0000000000041947 */ /* 0x000fea0003800000 */
[----:B------:R-:W-:Y:S01]  /*1fc0*/  BPT.TRAP 0x1 ;  /* 0x000000040000795c */ /* 0x000fe20000300000 */
.L_x_30:
[----:B------:R-:W-:Y:S01]  /*1fd0*/  UIADD3 UR9, UR9, 0x1, URZ ;  /* 0x0000000109097890 */ /* 0x000fe2000fffe03f */
[C---:B------:R-:W-:Y:S01]  /*1fe0*/  ISETP.GT.AND P1, PT, R0.reuse, 0x1, PT ;  /* 0x000000010000780c */ /* 0x040fe20003f24270 */
[----:B------:R-:W-:Y:S01]  /*1ff0*/  UIADD3 UR10, UR10, 0x1, URZ ;  /* 0x000000010a0a7890 */ /* 0x000fe2000fffe03f */
[----:B------:R-:W-:Y:S01]  /*2000*/  VIADD R0, R0, 0xffffffff ;  /* 0xffffffff00007836 */ /* 0x000fe20000000000 */
[----:B------:R-:W-:Y:S02]  /*2010*/  UISETP.NE.AND UP0, UPT, UR9, 0x6, UPT ;  /* 0x000000060900788c */ /* 0x000fe4000bf05270 */
[----:B------:R-:W-:Y:S02]  /*2020*/  UISETP.NE.AND UP1, UPT, UR10, 0x6, UPT ;  /* 0x000000060a00788c */ /* 0x000fe4000bf25270 */
[----:B------:R-:W-:Y:S02]  /*2030*/  USEL UR4, URZ, 0x1, UP0 ;  /* 0x000000013f047887 */ /* 0x000fe40008000000 */
[----:B------:R-:W-:-:S02]  /*2040*/  USEL UR9, UR9, URZ, UP0 ;  /* 0x0000003f09097287 */ /* 0x000fc40008000000 */
[----:B------:R-:W-:Y:S02]  /*2050*/  USEL UR10, UR10, URZ, UP1 ;  /* 0x0000003f0a0a7287 */ /* 0x000fe40008800000 */
[----:B------:R-:W-:Y:S01]  /*2060*/  LOP3.LUT R5, R5, UR4, RZ, 0x3c, !PT ;  /* 0x0000000405057c12 */ /* 0x000fe2000f8e3cff */
[----:B------:R-:W-:Y:S09]  /*2070*/  @P1 BRA `(.L_x_31) ;  /* 0xfffffffc00101947 */ /* 0x000ff2000383ffff */
.L_x_24:
[----:B-12---:R-:W1:Y:S02]  /*2080*/  LDC R0, c[0x0][0x28c] ;  /* 0x0000a300ff007b82 */ /* 0x006e640000000800 */
[----:B-1----:R-:W-:-:S13]  /*2090*/  ISETP.GE.AND P1, PT, R0, 0x1, PT ;  /* 0x000000010000780c */ /* 0x002fda0003f26270 */
[----:B------:R-:W-:Y:S05]  /*20a0*/  @!P1 BRA `(.L_x_32) ;  /* 0x0000000000349947 */ /* 0x000fea0003800000 */
[----:B------:R-:W-:Y:S05]  /*20b0*/  @!P0 BRA `(.L_x_33) ;  /* 0x0000000000048947 */ /* 0x000fea0003800000 */
[----:B------:R-:W-:Y:S01]  /*20c0*/  BPT.TRAP 0x1 ;  /* 0x000000040000795c */ /* 0x000fe20000300000 */
.L_x_33:
[----:B------:R-:W-:Y:S01]  /*20d0*/  UIADD3 UR6, UR49, UR43, URZ ;  /* 0x0000002b31067290 */ /* 0x000fe2000fffe03f */
[----:B------:R-:W-:-:S03]  /*20e0*/  ISETP.GT.U32.AND P0, PT, R19, 0x1, PT ;  /* 0x000000011300780c */ /* 0x000fc60003f04070 */
[----:B------:R-:W-:-:S04]  /*20f0*/  UIMAD.WIDE.U32 UR4, UR6, -0x55555555, URZ ;  /* 0xaaaaaaab060478a5 */ /* 0x000fc8000f8e003f */
[----:B------:R-:W-:-:S04]  /*2100*/  USHF.R.U32.HI UR4, URZ, 0x2, UR5 ;  /* 0x000000023f047899 */ /* 0x000fc80008011605 */
[----:B------:R-:W-:-:S04]  /*2110*/  UIMAD UR6, UR4, -0x6, UR6 ;  /* 0xfffffffa040678a4 */ /* 0x000fc8000f8e0206 */
[----:B------:R-:W-:-:S04]  /*2120*/  ULEA UR6, UR6, UR51, 0x3 ;  /* 0x0000003306067291 */ /* 0x000fc8000f8e183f */
[----:B------:R-:W-:-:S04]  /*2130*/  UIADD3 UR6, UR6, 0x30, URZ ;  /* 0x0000003006067890 */ /* 0x000fc8000fffe03f */
[----:B------:R-:W-:-:S09]  /*2140*/  UPRMT UR6, URZ, 0x654, UR6 ;  /* 0x000006543f067896 */ /* 0x000fd20008000006 */
[----:B------:R-:W-:Y:S01]  /*2150*/  SYNCS.ARRIVE.TRANS64.RED.A1T0 RZ, [UR6], RZ ;  /* 0x000000ffffff79a7 */ /* 0x000fe20008100406 */
[----:B------:R-:W-:Y:S05]  /*2160*/  @P0 BRA `(.L_x_32) ;  /* 0x0000000000040947 */ /* 0x000fea0003800000 */
[----:B------:R-:W-:Y:S01]  /*2170*/  BPT.TRAP 0x1 ;  /* 0x000000040000795c */ /* 0x000fe20000300000 */
.L_x_32:
[----:B------:R-:W-:Y:S01]  /*2180*/  UIADD3 UR6, UR51, 0x200, URZ ;  /* 0x0000020033067890 */ /* 0x000fe2000fffe03f */
[----:B------:R-:W-:Y:S01]  /*2190*/  R2UR UR46, R106 ;  /* 0x000000006a2e72ca */ /* 0x000fe200000e0000 */
[----:B------:R-:W-:Y:S01]  /*21a0*/  UIADD3 UR43, UR48, UR43, URZ ;  /* 0x0000002b302b7290 */ /* 0x000fe2000fffe03f */
[----:B------:R-:W-:Y:S01]  /*21b0*/  R2UR UR45, R104 ;  /* 0x00000000682d72ca */ /* 0x000fe200000e0000 */
[----:B------:R-:W-:Y:S02]  /*21c0*/  UISETP.GE.U32.AND UP1, UPT, UR48, 0x6, UPT ;  /* 0x000000063000788c */ /* 0x000fe4000bf26070 */
[----:B------:R-:W-:Y:S02]  /*21d0*/  ULOP3.LUT UP2, URZ, UR6, 0x1bf, URZ, 0xc0, !UPT ;  /* 0x000001bf063f7892 */ /* 0x000fe4000f84c03f */
[----:B------:R-:W-:-:S04]  /*21e0*/  UISETP.GT.U32.AND UP0, UPT, UR43, 0x5, UPT ;  /* 0x000000052b00788c */ /* 0x000fc8000bf04070 */
[----:B------:R-:W-:Y:S01]  /*21f0*/  UISETP.LT.U32.AND UP0, UPT, UR48, 0x6, UP0 ;  /* 0x000000063000788c */ /* 0x000fe20008701070 */
[----:B------:R-:W-:Y:S01]  /*2200*/  PLOP3.LUT P0, PT, PT, PT, UP2, 0x80, 0x0 ;  /* 0x000000000000781c */ /* 0x000fe20003f0f028 */
[----:B------:R-:W-:Y:S02]  /*2210*/  USHF.L.U32 UR46, UR46, 0x7, URZ ;  /* 0x000000072e2e7899 */ /* 0x000fe4000800063f */
[----:B------:R-:W-:Y:S02]  /*2220*/  @UP1 UIMAD.WIDE.U32 UR4, UR43, -0x55555555, URZ ;  /* 0xaaaaaaab2b0418a5 */ /* 0x000fe4000f8e003f */
[----:B------:R-:W-:Y:S02]  /*2230*/  USEL UR6, URZ, 0x1, !UP0 ;  /* 0x000000013f067887 */ /* 0x000fe4000c000000 */
[----:B------:R-:W-:Y:S02]  /*2240*/  @UP1 USHF.R.U32.HI UR4, URZ, 0x2, UR5 ;  /* 0x000000023f041899 */ /* 0x000fe40008011605 */
[----:B------:R-:W-:-:S02]  /*2250*/  ULOP3.LUT UR42, UR42, UR6, URZ, 0x3c, !UPT ;  /* 0x000000062a2a7292 */ /* 0x000fc4000f8e3c3f */
[----:B------:R-:W-:Y:S02]  /*2260*/  USHF.L.U32 UR45, UR45, 0x7, URZ ;  /* 0x000000072d2d7899 */ /* 0x000fe4000800063f */
[----:B------:R-:W-:Y:S01]  /*2270*/  @UP1 ULOP3.LUT UR42, UR42, 0x1, UR4, 0x78, !UPT ;  /* 0x000000012a2a1892 */ /* 0x000fe2000f8e7804 */
[----:B------:R-:W-:Y:S11]  /*2280*/  @!P0 BRA `(.L_x_34) ;  /* 0x00000000007c8947 */ /* 0x000ff60003800000 */
[----:B------:R-:W-:Y:S01]  /*2290*/  MOV R22, 0x0 ;  /* 0x0000000000167802 */ /* 0x000fe20000000f00 */
[----:B------:R-:W-:Y:S01]  /*22a0*/  ULDC.64 UR4, c[0x4][0x80] ;  /* 0x0100200000047ab9 */ /* 0x000fe20000000a00 */
[----:B------:R-:W-:Y:S01]  /*22b0*/  ULDC.64 UR6, c[0x4][0x10] ;  /* 0x0100040000067ab9 */ /* 0x000fe20000000a00 */
[----:B------:R-:W-:Y:S01]  /*22c0*/  IMAD.U32 R4, RZ, RZ, UR4 ;  /* 0x00000004ff047e24 */ /* 0x000fe2000f8e00ff */
[----:B------:R1:W2:Y:S01]  /*22d0*/  LDC.64 R14, c[0x4][R22] ;  /* 0x01000000160e7b82 */ /* 0x0002a20000000a00 */
[----:B------:R-:W-:Y:S01]  /*22e0*/  IMAD.U32 R5, RZ, RZ, UR5 ;  /* 0x00000005ff057e24 */ /* 0x000fe2000f8e00ff */
[----:B------:R-:W-:Y:S01]  /*22f0*/  ULDC.64 UR4, c[0x4][0x88] ;  /* 0x0100220000047ab9 */ /* 0x000fe20000000a00 */
[----:B------:R-:W-:Y:S01]  /*2300*/  MOV R10, UR6 ;  /* 0x00000006000a7c02 */ /* 0x000fe20008000f00 */
[----:B------:R-:W-:Y:S02]  /*2310*/  IMAD.U32 R6, RZ, RZ, UR4 ;  /* 0x00000004ff067e24 */ /* 0x000fe4000f8e00ff */
[----:B------:R-:W-:-:S02]  /*2320*/  IMAD.U32 R7, RZ, RZ, UR5 ;  /* 0x00000005ff077e24 */ /* 0x000fc4000f8e00ff */
[----:B------:R-:W-:Y:S02]  /*2330*/  IMAD.U32 R11, RZ, RZ, UR7 ;  /* 0x00000007ff0b7e24 */ /* 0x000fe4000f8e00ff */
[----:B------:R-:W-:Y:S02]  /*2340*/  IMAD.MOV.U32 R8, RZ, RZ, 0x70 ;  /* 0x00000070ff087424 */ /* 0x000fe400078e00ff */
[----:B------:R-:W-:Y:S02]  /*2350*/  IMAD.MOV.U32 R12, RZ, RZ, 0x1 ;  /* 0x00000001ff0c7424 */ /* 0x000fe400078e00ff */
[----:B-1----:R-:W-:-:S07]  /*2360*/  IMAD.MOV.U32 R13, RZ, RZ, RZ ;  /* 0x000000ffff0d7224 */ /* 0x002fce00078e00ff */
[----:B------:R-:W-:-:S07]  /*2370*/  LEPC R20, `(.L_x_35) ;  /* 0x000000001014794e */ /* 0x000fce0000000000 */
[----:B--2---:R-:W-:Y:S05]  /*2380*/  CALL.ABS.NOINC R14 ;  /* 0x000000000e007343 */ /* 0x004fea0003c00000 */
.L_x_35:
[----:B------:R-:W1:Y:S01]  /*2390*/  LDC.64 R22, c[0x4][R22] ;  /* 0x0100000016167b82 */ /* 0x000e620000000a00 */
[----:B------:R-:W-:Y:S01]  /*23a0*/  ULDC.64 UR4, c[0x4][0x80] ;  /* 0x0100200000047ab9 */ /* 0x000fe20000000a00 */
[----:B------:R-:W-:Y:S01]  /*23b0*/  ULDC.64 UR6, c[0x4][0x10] ;  /* 0x0100040000067ab9 */ /* 0x000fe20000000a00 */
[----:B------:R-:W-:Y:S01]  /*23c0*/  IMAD.U32 R4, RZ, RZ, UR4 ;  /* 0x00000004ff047e24 */ /* 0x000fe2000f8e00ff */
        /* <DEDUP_REMOVED lines=8> */
[----:B------:R-:W-:-:S07]  /*2450*/  IMAD.MOV.U32 R13, RZ, RZ, RZ ;  /* 0x000000ffff0d7224 */ /* 0x000fce00078e00ff */
[----:B------:R-:W-:-:S07]  /*2460*/  LEPC R20, `(.L_x_34) ;  /* 0x000000001014794e */ /* 0x000fce0000000000 */
[----:B-1----:R-:W-:Y:S05]  /*2470*/  CALL.ABS.NOINC R22 ;  /* 0x0000000016007343 */ /* 0x002fea0003c00000 */
.L_x_34:
[----:B------:R-:W-:Y:S01]  /*2480*/  ULDC.64 UR4, c[0x0][0x590] ;  /* 0x0001640000047ab9 */ /* 0x000fe20000000a00 */
[----:B------:R-:W-:Y:S02]  /*2490*/  IMAD R106, R106, -0x80, R99 ;  /* 0xffffff806a6a7824 */ /* 0x000fe400078e0263 */
[----:B------:R-:W-:Y:S02]  /*24a0*/  IMAD.U32 R111, RZ, RZ, UR4 ;  /* 0x00000004ff6f7e24 */ /* 0x000fe4000f8e00ff */
[----:B------:R-:W-:Y:S02]  /*24b0*/  IMAD.U32 R112, RZ, RZ, UR5 ;  /* 0x00000005ff707e24 */ /* 0x000fe4000f8e00ff */
[----:B------:R-:W-:Y:S01]  /*24c0*/  IMAD R104, R104, -0x80, R91 ;  /* 0xffffff8068687824 */ /* 0x000fe200078e025b */
[----:B------:R-:W-:-:S04]  /*24d0*/  ISETP.NE.U32.AND P0, PT, R111, RZ, PT ;  /* 0x000000ff6f00720c */ /* 0x000fc80003f05070 */
[----:B------:R-:W-:-:S13]  /*24e0*/  ISETP.NE.AND.EX P0, PT, R112, RZ, PT, P0 ;  /* 0x000000ff7000720c */ /* 0x000fda0003f05300 */
[----:B------:R-:W-:Y:S05]  /*24f0*/  @!P0 BRA `(.L_x_36) ;  /* 0x0000000000548947 */ /* 0x000fea0003800000 */
[----:B------:R-:W-:Y:S02]  /*2500*/  ULDC.64 UR4, c[0x0][0x588] ;  /* 0x0001620000047ab9 */ /* 0x000fe40000000a00 */
[----:B------:R-:W-:-:S04]  /*2510*/  ISETP.NE.U32.AND P1, PT, RZ, UR4, PT ;  /* 0x00000004ff007c0c */ /* 0x000fc8000bf25070 */
[----:B------:R-:W-:-:S13]  /*2520*/  ISETP.NE.AND.EX P1, PT, RZ, UR5, PT, P1 ;  /* 0x00000005ff007c0c */ /* 0x000fda000bf25310 */
[----:B------:R-:W-:Y:S05]  /*2530*/  @!P1 BRA `(.L_x_37) ;  /* 0x0000000000289947 */ /* 0x000fea0003800000 */
[----:B------:R-:W1:Y:S01]  /*2540*/  LDC.64 R4, c[0x0][0x588] ;  /* 0x00016200ff047b82 */ /* 0x000e620000000a00 */
[----:B------:R-:W-:-:S04]  /*2550*/  IMAD R3, R111, UR47, RZ ;  /* 0x0000002f6f037c24 */ /* 0x000fc8000f8e02ff */
[----:B-1----:R-:W-:-:S05]  /*2560*/  IMAD.WIDE R4, R3, 0x4, R4 ;  /* 0x0000000403047825 */ /* 0x002fca00078e0204 */
[----:B------:R-:W2:Y:S01]  /*2570*/  LDG.E R89, desc[UR52][R4.64] ;  /* 0x0000003404597981 */ /* 0x000ea2000c1e1900 */
[----:B------:R-:W-:Y:S01]  /*2580*/  IMAD.MOV.U32 R88, RZ, RZ, 0x1 ;  /* 0x00000001ff587424 */ /* 0x000fe200078e00ff */
[----:B------:R-:W-:Y:S01]  /*2590*/  MOV R101, 0x1 ;  /* 0x0000000100657802 */ /* 0x000fe20000000f00 */
[----:B------:R-:W-:Y:S02]  /*25a0*/  IMAD.MOV.U32 R100, RZ, RZ, 0x1 ;  /* 0x00000001ff647424 */ /* 0x000fe400078e00ff */
[--C-:B--2---:R-:W-:Y:S02]  /*25b0*/  IMAD.MOV.U32 R102, RZ, RZ, R89.reuse ;  /* 0x000000ffff667224 */ /* 0x104fe400078e0059 */
[----:B------:R-:W-:Y:S01]  /*25c0*/  IMAD.MOV.U32 R103, RZ, RZ, R89 ;  /* 0x000000ffff677224 */ /* 0x000fe200078e0059 */
[----:B------:R-:W-:Y:S06]  /*25d0*/  BRA `(.L_x_36) ;  /* 0x00000000001c7947 */ /* 0x000fec0003800000 */
.L_x_37:
[----:B------:R-:W-:Y:S01]  /*25e0*/  ULDC UR4, c[0x0][0x580] ;  /* 0x0001600000047ab9 */ /* 0x000fe20000000800 */
[----:B------:R-:W-:Y:S01]  /*25f0*/  IMAD.MOV.U32 R88, RZ, RZ, 0x1 ;  /* 0x00000001ff587424 */ /* 0x000fe200078e00ff */
[----:B------:R-:W-:Y:S01]  /*2600*/  MOV R89, UR4 ;  /* 0x0000000400597c02 */ /* 0x000fe20008000f00 */
[----:B------:R-:W-:Y:S02]  /*2610*/  IMAD.MOV.U32 R100, RZ, RZ, 0x1 ;  /* 0x00000001ff647424 */ /* 0x000fe400078e00ff */
[----:B------:R-:W-:Y:S02]  /*2620*/  IMAD.MOV.U32 R101, RZ, RZ, 0x1 ;  /* 0x00000001ff657424 */ /* 0x000fe400078e00ff */
[----:B------:R-:W-:Y:S02]  /*2630*/  IMAD.U32 R102, RZ, RZ, UR4 ;  /* 0x00000004ff667e24 */ /* 0x000fe4000f8e00ff */
[----:B------:R-:W-:-:S07]  /*2640*/  IMAD.U32 R103, RZ, RZ, UR4 ;  /* 0x00000004ff677e24 */ /* 0x000fce000f8e00ff */
.L_x_36:
[----:B------:R-:W1:Y:S02]  /*2650*/  LDC.64 R6, c[0x0][0x5b0] ;  /* 0x00016c00ff067b82 */ /* 0x000e640000000a00 */
[----:B-1----:R-:W-:-:S04]  /*2660*/  ISETP.NE.U32.AND P1, PT, R6, RZ, PT ;  /* 0x000000ff0600720c */ /* 0x002fc80003f25070 */
        /* <DEDUP_REMOVED lines=9> */
[----:B------:R1:W5:Y:S01]  /*2700*/  LDG.E R90, desc[UR52][R4.64] ;  /* 0x00000034045a7981 */ /* 0x000362000c1e1900 */
[----:B------:R-:W-:Y:S05]  /*2710*/  BRA `(.L_x_38) ;  /* 0x0000000000087947 */ /* 0x000fea0003800000 */
.L_x_39:
[----:B------:R-:W-:Y:S02]  /*2720*/  ULDC UR4, c[0x0][0x5a0] ;  /* 0x0001680000047ab9 */ /* 0x000fe40000000800 */
[----:B------:R-:W-:-:S07]  /*2730*/  IMAD.U32 R90, RZ, RZ, UR4 ;  /* 0x00000004ff5a7e24 */ /* 0x000fce000f8e00ff */
.L_x_38:
[----:B------:R-:W2:Y:S01]  /*2740*/  LDC.64 R8, c[0x0][0x5c0] ;  /* 0x00017000ff087b82 */ /* 0x000ea20000000a00 */
[----:B------:R-:W-:Y:S01]  /*2750*/  ULDC.64 UR4, c[0x0][0x588] ;  /* 0x0001620000047ab9 */ /* 0x000fe20000000a00 */
[----:B------:R-:W-:Y:S02]  /*2760*/  ISETP.EQ.U32.AND P4, PT, R111, RZ, PT ;  /* 0x000000ff6f00720c */ /* 0x000fe40003f82070 */
[----:B------:R-:W-:Y:S02]  /*2770*/  ISETP.NE.U32.AND P3, PT, RZ, UR4, PT ;  /* 0x00000004ff007c0c */ /* 0x000fe4000bf65070 */
[----:B------:R-:W-:Y:S02]  /*2780*/  LOP3.LUT P5, RZ, R101, 0xff, RZ, 0xc0, !PT ;  /* 0x000000ff65ff7812 */ /* 0x000fe400078ac0ff */
[----:B------:R-:W3:Y:S01]  /*2790*/  LDC R23, c[0x0][0x5c8] ;  /* 0x00017200ff177b82 */ /* 0x000ee20000000800 */
[----:B------:R-:W-:Y:S02]  /*27a0*/  ISETP.NE.AND.EX P3, PT, RZ, UR5, PT, P3 ;  /* 0x00000005ff007c0c */ /* 0x000fe4000bf65330 */
[----:B------:R-:W-:-:S02]  /*27b0*/  FSEL R0, R103, R102, !P5 ;  /* 0x0000006667007208 */ /* 0x000fc40006800000 */
[----:B------:R-:W-:Y:S02]  /*27c0*/  ISETP.EQ.OR.EX P4, PT, R112, RZ, !P3, P4 ;  /* 0x000000ff7000720c */ /* 0x000fe40005f82740 */
[----:B------:R-:W-:Y:S02]  /*27d0*/  PLOP3.LUT P1, PT, PT, PT, PT, 0x8, 0x0 ;  /* 0x000000000000781c */ /* 0x000fe40003f2e170 */
[----:B------:R-:W-:Y:S02]  /*27e0*/  PLOP3.LUT P3, PT, P3, PT, PT, 0x8, 0x0 ;  /* 0x000000000000781c */ /* 0x000fe40001f6e170 */
[C---:B------:R-:W-:Y:S02]  /*27f0*/  FSEL R102, R89.reuse, R102, !P0 ;  /* 0x0000006659667208 */ /* 0x040fe40004000000 */
[----:B------:R-:W-:Y:S02]  /*2800*/  FSEL R0, R89, R0, !P0 ;  /* 0x0000000059007208 */ /* 0x000fe40004000000 */
[----:B--2---:R-:W-:-:S04]  /*2810*/  ISETP.NE.U32.AND P2, PT, R8, RZ, PT ;  /* 0x000000ff0800720c */ /* 0x004fc80003f45070 */
[----:B------:R-:W-:-:S04]  /*2820*/  ISETP.NE.AND.EX P2, PT, R9, RZ, PT, P2 ;  /* 0x000000ff0900720c */ /* 0x000fc80003f45320 */
[----:B---3--:R-:W-:Y:S01]  /*2830*/  FSEL R23, R23, RZ, !P2 ;  /* 0x000000ff17177208 */ /* 0x008fe20005000000 */
[----:B------:R-:W-:Y:S08]  /*2840*/  @!P4 BRA `(.L_x_40) ;  /* 0x00000000003cc947 */ /* 0x000ff00003800000 */
[----:B------:R-:W-:Y:S04]  /*2850*/  BSSY B0, `(.L_x_40) ;  /* 0x000000e000007945 */ /* 0x000fe80003800000 */
[----:B------:R-:W-:Y:S05]  /*2860*/  @!P0 BRA `(.L_x_41) ;  /* 0x0000000000248947 */ /* 0x000fea0003800000 */
[----:B------:R-:W-:Y:S02]  /*2870*/  LOP3.LUT P4, RZ, R100, 0xff, RZ, 0xc0, !PT ;  /* 0x000000ff64ff7812 */ /* 0x000fe4000788c0ff */
[----:B------:R-:W-:Y:S02]  /*2880*/  PLOP3.LUT P1, PT, P3, PT, PT, 0x80, 0x0 ;  /* 0x000000000000781c */ /* 0x000fe40001f2f070 */
[----:B------:R-:W-:-:S09]  /*2890*/  PRMT R101, RZ, 0x7610, R101 ;  /* 0x00007610ff657816 */ /* 0x000fd20000000065 */
[----:B------:R-:W-:Y:S05]  /*28a0*/  @!P4 BRA `(.L_x_42) ;  /* 0x000000000020c947 */ /* 0x000fea0003800000 */
[----:B------:R-:W-:Y:S01]  /*28b0*/  FSETP.EQ.AND P1, PT, R89, RZ, PT ;  /* 0x000000ff5900720b */ /* 0x000fe20003f22000 */
[----:B------:R-:W-:Y:S01]  /*28c0*/  IMAD.MOV.U32 R102, RZ, RZ, R89 ;  /* 0x000000ffff667224 */ /* 0x000fe200078e0059 */
[----:B------:R-:W-:Y:S01]  /*28d0*/  PRMT R101, R100, 0x7610, R101 ;  /* 0x0000761064657816 */ /* 0x000fe20000000065 */
[----:B------:R-:W-:Y:S01]  /*28e0*/  IMAD.MOV.U32 R0, RZ, RZ, R89 ;  /* 0x000000ffff007224 */ /* 0x000fe200078e0059 */
[----:B------:R-:W-:Y:S09]  /*28f0*/  BRA `(.L_x_42) ;  /* 0x00000000000c7947 */ /* 0x000ff20003800000 */
.L_x_41:
[----:B------:R-:W-:Y:S01]  /*2900*/  FSETP.EQ.AND P1, PT, R89, RZ, PT ;  /* 0x000000ff5900720b */ /* 0x000fe20003f22000 */
[----:B------:R-:W-:Y:S01]  /*2910*/  IMAD.MOV.U32 R0, RZ, RZ, R89 ;  /* 0x000000ffff007224 */ /* 0x000fe200078e0059 */
[----:B------:R-:W-:-:S11]  /*2920*/  MOV R102, R89 ;  /* 0x0000005900667202 */ /* 0x000fd60000000f00 */
.L_x_42:
[----:B------:R-:W-:Y:S05]  /*2930*/  BSYNC B0 ;  /* 0x0000000000007941 */ /* 0x000fea0003800000 */
.L_x_40:
[----:B------:R-:W-:Y:S04]  /*2940*/  BSSY B0, `(.L_x_43) ;  /* 0x000000f000007945 */ /* 0x000fe80003800000 */
[----:B------:R-:W-:Y:S05]  /*2950*/  @!P0 BRA `(.L_x_44) ;  /* 0x0000000000288947 */ /* 0x000fea0003800000 */
[----:B------:R-:W-:Y:S02]  /*2960*/  LOP3.LUT P0, RZ, R88, 0xff, RZ, 0xc0, !PT ;  /* 0x000000ff58ff7812 */ /* 0x000fe4000780c0ff */
[----:B------:R-:W-:Y:S02]  /*2970*/  PRMT R100, RZ, 0x7610, R100 ;  /* 0x00007610ff647816 */ /* 0x000fe40000000064 */
[----:B------:R-:W-:-:S09]  /*2980*/  PRMT R101, RZ, 0x7610, R101 ;  /* 0x00007610ff657816 */ /* 0x000fd20000000065 */
[----:B------:R-:W-:Y:S05]  /*2990*/  @!P0 BRA `(.L_x_45) ;  /* 0x0000000000248947 */ /* 0x000fea0003800000 */
[----:B------:R-:W-:Y:S01]  /*29a0*/  FSETP.EQ.AND P3, PT, R89, RZ, PT ;  /* 0x000000ff5900720b */ /* 0x000fe20003f62000 */
[--C-:B------:R-:W-:Y:S01]  /*29b0*/  IMAD.MOV.U32 R102, RZ, RZ, R89.reuse ;  /* 0x000000ffff667224 */ /* 0x100fe200078e0059 */
[C---:B------:R-:W-:Y:S01]  /*29c0*/  PRMT R100, R88.reuse, 0x7610, R100 ;  /* 0x0000761058647816 */ /* 0x040fe20000000064 */
[----:B------:R-:W-:Y:S01]  /*29d0*/  IMAD.MOV.U32 R0, RZ, RZ, R89 ;  /* 0x000000ffff007224 */ /* 0x000fe200078e0059 */
[----:B------:R-:W-:Y:S01]  /*29e0*/  PRMT R101, R88, 0x7610, R101 ;  /* 0x0000761058657816 */ /* 0x000fe20000000065 */
[----:B------:R-:W-:Y:S08]  /*29f0*/  BRA `(.L_x_45) ;  /* 0x00000000000c7947 */ /* 0x000ff00003800000 */
.L_x_44:
[----:B------:R-:W-:Y:S01]  /*2a00*/  FSETP.EQ.AND P3, PT, R89, RZ, PT ;  /* 0x000000ff5900720b */ /* 0x000fe20003f62000 */
[--C-:B------:R-:W-:Y:S02]  /*2a10*/  IMAD.MOV.U32 R102, RZ, RZ, R89.reuse ;  /* 0x000000ffff667224 */ /* 0x100fe400078e0059 */
[----:B------:R-:W-:-:S10]  /*2a20*/  IMAD.MOV.U32 R0, RZ, RZ, R89 ;  /* 0x000000ffff007224 */ /* 0x000fd400078e0059 */
.L_x_45:
[----:B------:R-:W-:Y:S05]  /*2a30*/  BSYNC B0 ;  /* 0x0000000000007941 */ /* 0x000fea0003800000 */
.L_x_43:
[----:B------:R-:W-:Y:S01]  /*2a40*/  LOP3.LUT R95, R95, 0x1, RZ, 0x3c, !PT ;  /* 0x000000015f5f7812 */ /* 0x000fe200078e3cff */
[----:B------:R-:W-:Y:S01]  /*2a50*/  IMAD.MOV.U32 R21, RZ, RZ, R23 ;  /* 0x000000ffff157224 */ /* 0x000fe200078e0017 */
[----:B------:R-:W-:Y:S01]  /*2a60*/  MOV R3, RZ ;  /* 0x000000ff00037202 */ /* 0x000fe20000000f00 */
[----:B------:R-:W-:Y:S06]  /*2a70*/  @!P2 BRA `(.L_x_46) ;  /* 0x000000000050a947 */ /* 0x000fec0003800000 */
[----:B------:R-:W2:Y:S01]  /*2a80*/  LDC.64 R10, c[0x0][0x5d0] ;  /* 0x00017400ff0a7b82 */ /* 0x000ea20000000a00 */
[----:B------:R-:W-:Y:S01]  /*2a90*/  USHF.R.S32.HI UR4, URZ, 0x1f, UR47 ;  /* 0x0000001f3f047899 */ /* 0x000fe2000801142f */
[----:B-1----:R-:W-:Y:S01]  /*2aa0*/  VIADD R4, R92, UR46 ;  /* 0x0000002e5c047c36 */ /* 0x002fe20008000000 */
[----:B------:R-:W-:-:S04]  /*2ab0*/  ISETP.GE.AND P0, PT, R104, 0x1, PT ;  /* 0x000000016800780c */ /* 0x000fc80003f06270 */
[--C-:B------:R-:W-:Y:S02]  /*2ac0*/  SHF.R.S32.HI R5, RZ, 0x1f, R4.reuse ;  /* 0x0000001fff057819 */ /* 0x100fe40000011404 */
[C---:B------:R-:W-:Y:S02]  /*2ad0*/  ISETP.LT.OR P2, PT, R106.reuse, 0x1, !P0 ;  /* 0x000000016a00780c */ /* 0x040fe40004741670 */
[----:B------:R-:W-:Y:S01]  /*2ae0*/  ISETP.LT.OR P0, PT, R106, 0x9, !P0 ;  /* 0x000000096a00780c */ /* 0x000fe20004701670 */
[C---:B--2---:R-:W-:Y:S02]  /*2af0*/  IMAD R6, R10.reuse, UR4, RZ ;  /* 0x000000040a067c24 */ /* 0x044fe4000f8e02ff */
[----:B------:R-:W-:-:S04]  /*2b00*/  IMAD.WIDE.U32 R4, R10, UR47, R4 ;  /* 0x0000002f0a047c25 */ /* 0x000fc8000f8e0004 */
[----:B------:R-:W-:Y:S01]  /*2b10*/  IMAD R7, R11, UR47, R6 ;  /* 0x0000002f0b077c24 */ /* 0x000fe2000f8e0206 */
[----:B------:R-:W-:-:S03]  /*2b20*/  LEA R6, P4, R4, R8, 0x1 ;  /* 0x0000000804067211 */ /* 0x000fc600078808ff */
[----:B------:R-:W-:-:S05]  /*2b30*/  IMAD.IADD R5, R5, 0x1, R7 ;  /* 0x0000000105057824 */ /* 0x000fca00078e0207 */
[----:B------:R-:W-:-:S05]  /*2b40*/  LEA.HI.X R7, R4, R9, R5, 0x1, P4 ;  /* 0x0000000904077211 */ /* 0x000fca00020f0c05 */
[----:B------:R-:W2:Y:S04]  /*2b50*/  @!P2 LDG.E.U16 R5, desc[UR52][R6.64] ;  /* 0x000000340605a981 */ /* 0x000ea8000c1e1500 */
[----:B------:R-:W3:Y:S01]  /*2b60*/  @!P0 LDG.E.U16 R4, desc[UR52][R6.64+0x10] ;  /* 0x0000103406048981 */ /* 0x000ee2000c1e1500 */
[----:B------:R-:W-:Y:S01]  /*2b70*/  IMAD.MOV.U32 R23, RZ, RZ, RZ ;  /* 0x000000ffff177224 */ /* 0x000fe200078e00ff */
[----:B--2---:R-:W-:-:S04]  /*2b80*/  @!P2 PRMT R23, R5, 0x5410, RZ ;  /* 0x000054100517a816 */ /* 0x004fc800000000ff */
[----:B---3--:R-:W-:-:S05]  /*2b90*/  @!P0 PRMT R23, R23, 0x5410, R4 ;  /* 0x0000541017178816 */ /* 0x008fca0000000004 */
[--C-:B------:R-:W-:Y:S02]  /*2ba0*/  HADD2.F32 R21, -RZ, R23.reuse.H0_H0 ;  /* 0x20000017ff157230 */ /* 0x100fe40000004100 */
[----:B------:R-:W-:-:S07]  /*2bb0*/  HADD2.F32 R23, -RZ, R23.H1_H1 ;  /* 0x30000017ff177230 */ /* 0x000fce0000004100 */
.L_x_46:
[----:B------:R-:W-:Y:S01]  /*2bc0*/  BSSY B0, `(.L_x_47) ;  /* 0x0000019000007945 */ /* 0x000fe20003800000 */
[----:B------:R-:W-:Y:S02]  /*2bd0*/  CS2R R6, SRZ ;  /* 0x0000000000067805 */ /* 0x000fe4000001ff00 */
[----:B-1----:R-:W-:Y:S02]  /*2be0*/  CS2R R4, SRZ ;  /* 0x0000000000047805 */ /* 0x002fe4000001ff00 */
[----:B------:R-:W-:Y:S02]  /*2bf0*/  CS2R R10, SRZ ;  /* 0x00000000000a7805 */ /* 0x000fe4000001ff00 */
[----:B------:R-:W-:Y:S01]  /*2c00*/  CS2R R8, SRZ ;  /* 0x0000000000087805 */ /* 0x000fe2000001ff00 */
[----:B------:R-:W-:Y:S06]  /*2c10*/  @P1 BRA `(.L_x_48) ;  /* 0x00000000004c1947 */ /* 0x000fec0003800000 */
[----:B------:R-:W-:-:S13]  /*2c20*/  ISETP.NE.AND P0, PT, R109, 0x3, PT ;  /* 0x000000036d00780c */ /* 0x000fda0003f05270 */
[----:B------:R-:W-:Y:S05]  /*2c30*/  @!P0 BRA `(.L_x_49) ;  /* 0x0000000000048947 */ /* 0x000fea0003800000 */
[----:B------:R-:W-:Y:S01]  /*2c40*/  BPT.TRAP 0x1 ;  /* 0x000000040000795c */ /* 0x000fe20000300000 */
.L_x_49:
[----:B------:R-:W-:Y:S01]  /*2c50*/  SHF.L.U32 R3, R95, 0x1f, RZ ;  /* 0x0000001f5f037819 */ /* 0x000fe200000006ff */
[----:B------:R-:W-:Y:S01]  /*2c60*/  BSSY B1, `(.L_x_50) ;  /* 0x0000005000017945 */ /* 0x000fe20003800000 */
[----:B------:R-:W-:Y:S01]  /*2c70*/  @!P3 LEA R12, R93, UR51, 0x1 ;  /* 0x000000335d0cbc11 */ /* 0x000fe2000f8e08ff */
[----:B------:R-:W-:Y:S01]  /*2c80*/  IMAD.MOV.U32 R11, RZ, RZ, RZ ;  /* 0x000000ffff0b7224 */ /* 0x000fe200078e00ff */
[----:B------:R-:W1:Y:S02]  /*2c90*/  SYNCS.PHASECHK.TRANS64.TRYWAIT P0, [UR51+0x60], R3 ;  /* 0x00006003ff0075a7 */ /* 0x000e640008000173 */
[----:B-1----:R-:W-:Y:S05]  /*2ca0*/  @!P0 BRA `(.L_x_51) ;  /* 0x0000004c00a48947 */ /* 0x002fea0003800000 */
.L_x_167:
[----:B------:R-:W-:Y:S05]  /*2cb0*/  BSYNC B1 ;  /* 0x0000000000017941 */ /* 0x000fea0003800000 */
.L_x_50:
[----:B------:R-:W-:Y:S02]  /*2cc0*/  MOV R10, RZ ;  /* 0x000000ff000a7202 */ /* 0x000fe40000000f00 */
[----:B------:R-:W-:Y:S01]  /*2cd0*/  CS2R R8, SRZ ;  /* 0x0000000000087805 */ /* 0x000fe2000001ff00 */
[----:B------:R-:W-:Y:S01]  /*2ce0*/  IMAD.MOV.U32 R6, RZ, RZ, RZ ;  /* 0x000000ffff067224 */ /* 0x000fe200078e00ff */
[----:B-1----:R-:W-:Y:S01]  /*2cf0*/  CS2R R4, SRZ ;  /* 0x0000000000047805 */ /* 0x002fe2000001ff00 */
[----:B------:R-:W-:Y:S01]  /*2d00*/  @!P3 IMAD R13, R97, 0x2, R12 ;  /* 0x00000002610db824 */ /* 0x000fe200078e020c */
[----:B------:R-:W-:Y:S05]  /*2d10*/  @!P3 WARPSYNC.ALL ;  /* 0x000000000000b948 */ /* 0x000fea0003800000 */
[----:B------:R1:W2:Y:S01]  /*2d20*/  @!P3 LDSM.16.M88.4 R8, [R12+0x200] ;  /* 0x000200000c08b83b */ /* 0x0002a20000000200 */
[----:B------:R-:W-:-:S03]  /*2d30*/  IMAD.MOV.U32 R3, RZ, RZ, 0x1 ;  /* 0x00000001ff037424 */ /* 0x000fc600078e00ff */
[----:B------:R1:W3:Y:S04]  /*2d40*/  @!P3 LDSM.16.M88.4 R4, [R13+0x200] ;  /* 0x000200000d04b83b */ /* 0x0002e80000000200 */
.L_x_48:
[----:B------:R-:W-:Y:S05]  /*2d50*/  BSYNC B0 ;  /* 0x0000000000007941 */ /* 0x000fea0003800000 */
.L_x_47:
[C---:B-1---5:R-:W-:Y:S01]  /*2d60*/  FFMA R12, R90.reuse, R25, R21 ;  /* 0x000000195a0c7223 */ /* 0x062fe20000000015 */
[--C-:B--2---:R-:W-:Y:S02]  /*2d70*/  HADD2.F32 R25, -RZ, R9.reuse.H0_H0 ;  /* 0x20000009ff197230 */ /* 0x104fe40000004100 */
[C---:B------:R-:W-:Y:S01]  /*2d80*/  FFMA R26, R90.reuse, R26, R23 ;  /* 0x0000001a5a1a7223 */ /* 0x040fe20000000017 */
[--C-:B------:R-:W-:Y:S02]  /*2d90*/  HADD2.F32 R13, -RZ, R8.reuse.H0_H0 ;  /* 0x20000008ff0d7230 */ /* 0x100fe40000004100 */
[C---:B------:R-:W-:Y:S01]  /*2da0*/  FFMA R24, R90.reuse, R24, R21 ;  /* 0x000000185a187223 */ /* 0x040fe20000000015 */
[----:B------:R-:W-:Y:S02]  /*2db0*/  HADD2.F32 R15, -RZ, R8.H1_H1 ;  /* 0x30000008ff0f7230 */ /* 0x000fe40000004100 */
[----:B------:R-:W-:Y:S01]  /*2dc0*/  FFMA R14, R90, R27, R23 ;  /* 0x0000001b5a0e7223 */ /* 0x000fe20000000017 */
[----:B------:R-:W-:-:S02]  /*2dd0*/  HADD2.F32 R105, -RZ, R9.H1_H1 ;  /* 0x30000009ff697230 */ /* 0x000fc40000004100 */
[-C--:B------:R-:W-:Y:S01]  /*2de0*/  FFMA R26, R25, R103.reuse, R26 ;  /* 0x00000067191a7223 */ /* 0x080fe2000000001a */
[-C--:B------:R-:W-:Y:S01]  /*2df0*/  FFMA R24, R13, R103.reuse, R24 ;  /* 0x000000670d187223 */ /* 0x080fe20000000018 */
[-C--:B------:R-:W-:Y:S01]  /*2e00*/  FFMA R107, R15, R103.reuse, R12 ;  /* 0x000000670f6b7223 */ /* 0x080fe2000000000c */
[--C-:B------:R-:W-:Y:S02]  /*2e10*/  HADD2.F32 R25, -RZ, R11.reuse.H0_H0 ;  /* 0x2000000bff197230 */ /* 0x100fe40000004100 */
[----:B------:R-:W-:Y:S01]  /*2e20*/  FFMA R105, R105, R103, R14 ;  /* 0x0000006769697223 */ /* 0x000fe2000000000e */
[----:B------:R-:W-:Y:S02]  /*2e30*/  HADD2.F32 R27, -RZ, R11.H1_H1 ;  /* 0x3000000bff1b7230 */ /* 0x000fe40000004100 */
[C-C-:B------:R-:W-:Y:S01]  /*2e40*/  FFMA R30, R90.reuse, R30, R23.reuse ;  /* 0x0000001e5a1e7223 */ /* 0x140fe20000000017 */
[--C-:B------:R-:W-:Y:S02]  /*2e50*/  HADD2.F32 R13, -RZ, R10.reuse.H0_H0 ;  /* 0x2000000aff0d7230 */ /* 0x100fe40000004100 */
[----:B------:R-:W-:Y:S01]  /*2e60*/  FFMA R14, R90, R31, R23 ;  /* 0x0000001f5a0e7223 */ /* 0x000fe20000000017 */
[----:B------:R-:W-:-:S02]  /*2e70*/  HADD2.F32 R15, -RZ, R10.H1_H1 ;  /* 0x3000000aff0f7230 */ /* 0x000fc40000004100 */
[C-C-:B------:R-:W-:Y:S01]  /*2e80*/  FFMA R28, R90.reuse, R28, R21.reuse ;  /* 0x0000001c5a1c7223 */ /* 0x140fe20000000015 */
[C---:B------:R-:W-:Y:S01]  /*2e90*/  FFMA R12, R90.reuse, R29, R21 ;  /* 0x0000001d5a0c7223 */ /* 0x040fe20000000015 */
[-C--:B------:R-:W-:Y:S01]  /*2ea0*/  FFMA R30, R25, R103.reuse, R30 ;  /* 0x00000067191e7223 */ /* 0x080fe2000000001e */
[-C--:B------:R-:W-:Y:S01]  /*2eb0*/  FFMA R31, R27, R103.reuse, R14 ;  /* 0x000000671b1f7223 */ /* 0x080fe2000000000e */
[-C--:B------:R-:W-:Y:S01]  /*2ec0*/  FFMA R28, R13, R103.reuse, R28 ;  /* 0x000000670d1c7223 */ /* 0x080fe2000000001c */
[----:B------:R-:W-:Y:S01]  /*2ed0*/  FFMA R29, R15, R103, R12 ;  /* 0x000000670f1d7223 */ /* 0x000fe2000000000c */
[--C-:B---3--:R-:W-:Y:S02]  /*2ee0*/  HADD2.F32 R25, -RZ, R5.reuse.H0_H0 ;  /* 0x20000005ff197230 */ /* 0x108fe40000004100 */
[C-C-:B------:R-:W-:Y:S01]  /*2ef0*/  FFMA R34, R90.reuse, R34, R23.reuse ;  /* 0x000000225a227223 */ /* 0x140fe20000000017 */
[----:B------:R-:W-:Y:S02]  /*2f00*/  HADD2.F32 R27, -RZ, R5.H1_H1 ;  /* 0x30000005ff1b7230 */ /* 0x000fe40000004100 */
[----:B------:R-:W-:Y:S01]  /*2f10*/  FFMA R14, R90, R35, R23 ;  /* 0x000000235a0e7223 */ /* 0x000fe20000000017 */
[----:B------:R-:W-:-:S02]  /*2f20*/  HADD2.F32 R13, -RZ, R4.H0_H0 ;  /* 0x20000004ff0d7230 */ /* 0x000fc40000004100 */
[C-C-:B------:R-:W-:Y:S01]  /*2f30*/  FFMA R32, R90.reuse, R32, R21.reuse ;  /* 0x000000205a207223 */ /* 0x140fe20000000015 */
[----:B------:R-:W-:Y:S02]  /*2f40*/  HADD2.F32 R15, -RZ, R4.H1_H1 ;  /* 0x30000004ff0f7230 */ /* 0x000fe40000004100 */
[C---:B------:R-:W-:Y:S01]  /*2f50*/  FFMA R12, R90.reuse, R33, R21 ;  /* 0x000000215a0c7223 */ /* 0x040fe20000000015 */
[-C--:B------:R-:W-:Y:S01]  /*2f60*/  FFMA R34, R25, R103.reuse, R34 ;  /* 0x0000006719227223 */ /* 0x080fe20000000022 */
[-C--:B------:R-:W-:Y:S01]  /*2f70*/  FFMA R35, R27, R103.reuse, R14 ;  /* 0x000000671b237223 */ /* 0x080fe2000000000e */
[-C--:B------:R-:W-:Y:S01]  /*2f80*/  FFMA R32, R13, R103.reuse, R32 ;  /* 0x000000670d207223 */ /* 0x080fe20000000020 */
[----:B------:R-:W-:Y:S01]  /*2f90*/  FFMA R33, R15, R103, R12 ;  /* 0x000000670f217223 */ /* 0x000fe2000000000c */
[--C-:B------:R-:W-:Y:S02]  /*2fa0*/  HADD2.F32 R25, -RZ, R7.reuse.H0_H0 ;  /* 0x20000007ff197230 */ /* 0x100fe40000004100 */
[----:B------:R-:W-:Y:S01]  /*2fb0*/  FFMA R38, R90, R38, R23 ;  /* 0x000000265a267223 */ /* 0x000fe20000000017 */
[----:B------:R-:W-:-:S02]  /*2fc0*/  HADD2.F32 R27, -RZ, R7.H1_H1 ;  /* 0x30000007ff1b7230 */ /* 0x000fc40000004100 */
[C---:B------:R-:W-:Y:S01]  /*2fd0*/  FFMA R14, R90.reuse, R39, R23 ;  /* 0x000000275a0e7223 */ /* 0x040fe20000000017 */
[--C-:B------:R-:W-:Y:S02]  /*2fe0*/  HADD2.F32 R13, -RZ, R6.reuse.H0_H0 ;  /* 0x20000006ff0d7230 */ /* 0x100fe40000004100 */
[C-C-:B------:R-:W-:Y:S01]  /*2ff0*/  FFMA R36, R90.reuse, R36, R21.reuse ;  /* 0x000000245a247223 */ /* 0x140fe20000000015 */
[----:B------:R-:W-:Y:S02]  /*3000*/  HADD2.F32 R15, -RZ, R6.H1_H1 ;  /* 0x30000006ff0f7230 */ /* 0x000fe40000004100 */
[----:B------:R-:W-:Y:S01]  /*3010*/  FFMA R12, R90, R37, R21 ;  /* 0x000000255a0c7223 */ /* 0x000fe20000000015 */
[-C--:B------:R-:W-:Y:S01]  /*3020*/  FFMA R25, R25, R103.reuse, R38 ;  /* 0x0000006719197223 */ /* 0x080fe20000000026 */
[-C--:B------:R-:W-:Y:S01]  /*3030*/  FFMA R22, R27, R103.reuse, R14 ;  /* 0x000000671b167223 */ /* 0x080fe2000000000e */
[-C--:B------:R-:W-:Y:S01]  /*3040*/  FFMA R36, R13, R103.reuse, R36 ;  /* 0x000000670d247223 */ /* 0x080fe20000000024 */
[----:B------:R-:W-:Y:S01]  /*3050*/  FFMA R37, R15, R103, R12 ;  /* 0x000000670f257223 */ /* 0x000fe2000000000c */
[----:B------:R-:W-:Y:S01]  /*3060*/  LEA R20, R93, UR51, 0x1 ;  /* 0x000000335d147c11 */ /* 0x000fe2000f8e08ff */
[----:B------:R-:W-:Y:S05]  /*3070*/  WARPSYNC.ALL ;  /* 0x0000000000007948 */ /* 0x000fea0003800000 */
[----:B------:R-:W-:Y:S01]  /*3080*/  F2FP.RELU.F16.F32.PACK_AB R32, R33, R32 ;  /* 0x000000202120723e */ /* 0x000fe200000008ff */
[----:B------:R-:W-:Y:S01]  /*3090*/  BSSY B0, `(.L_x_52) ;  /* 0x000001a000007945 */ /* 0x000fe20003800000 */
[----:B------:R-:W-:-:S02]  /*30a0*/  F2FP.RELU.F16.F32.PACK_AB R33, R35, R34 ;  /* 0x000000222321723e */ /* 0x000fc400000008ff */
[----:B------:R-:W-:Y:S02]  /*30b0*/  F2FP.RELU.F16.F32.PACK_AB R12, R107, R24 ;  /* 0x000000186b0c723e */ /* 0x000fe400000008ff */
[----:B------:R-:W-:Y:S02]  /*30c0*/  F2FP.RELU.F16.F32.PACK_AB R13, R105, R26 ;  /* 0x0000001a690d723e */ /* 0x000fe400000008ff */
[----:B------:R-:W-:Y:S02]  /*30d0*/  F2FP.RELU.F16.F32.PACK_AB R14, R29, R28 ;  /* 0x0000001c1d0e723e */ /* 0x000fe400000008ff */
[----:B------:R-:W-:Y:S02]  /*30e0*/  F2FP.RELU.F16.F32.PACK_AB R15, R31, R30 ;  /* 0x0000001e1f0f723e */ /* 0x000fe400000008ff */
[----:B------:R-:W-:Y:S01]  /*30f0*/  F2FP.RELU.F16.F32.PACK_AB R35, R22, R25 ;  /* 0x000000191623723e */ /* 0x000fe200000008ff */
[----:B------:R-:W-:Y:S01]  /*3100*/  IMAD R22, R97, 0x2, R20 ;  /* 0x0000000261167824 */ /* 0x000fe200078e0214 */
[----:B------:R-:W-:Y:S01]  /*3110*/  F2FP.RELU.F16.F32.PACK_AB R34, R37, R36 ;  /* 0x000000242522723e */ /* 0x000fe200000008ff */
[----:B------:R1:W-:Y:S01]  /*3120*/  STSM.16.M88.4 [R20+0x200], R12 ;  /* 0x0002000c14007844 */ /* 0x0003e20000000200 */
[----:B------:R-:W-:-:S03]  /*3130*/  ISETP.GT.U32.AND P0, PT, R96, 0x3e, PT ;  /* 0x0000003e6000780c */ /* 0x000fc60003f04070 */
[----:B------:R1:W-:Y:S01]  /*3140*/  STSM.16.M88.4 [R22+0x200], R32 ;  /* 0x0002002016007844 */ /* 0x0003e20000000200 */
[----:B------:R-:W-:Y:S01]  /*3150*/  @!PT LDS RZ, [RZ] ;  /* 0x00000000fffff984 */ /* 0x000fe20000000800 */
[----:B------:R-:W-:Y:S01]  /*3160*/  @!PT LDS RZ, [RZ] ;  /* 0x00000000fffff984 */ /* 0x000fe20000000800 */
[----:B------:R-:W-:Y:S01]  /*3170*/  @!PT LDS RZ, [RZ] ;  /* 0x00000000fffff984 */ /* 0x000fe20000000800 */
[----:B------:R-:W-:Y:S01]  /*3180*/  @!PT LDS RZ, [RZ] ;  /* 0x00000000fffff984 */ /* 0x000fe20000000800 */
[----:B------:R2:W-:Y:S06]  /*3190*/  MEMBAR.ALL.CTA ;  /* 0x0000000000007992 */ /* 0x0005ec0000008000 */
[----:B--2---:R-:W2:Y:S02]  /*31a0*/  FENCE.VIEW.ASYNC.S ;  /* 0x00000000000073c6 */ /* 0x004ea40000000000 */
[----:B--2---:R-:W-:Y:S06]  /*31b0*/  BAR.SYNC.DEFER_BLOCKING 0x1, 0x100 ;  /* 0x0044000000007b1d */ /* 0x004fec0000010000 */
[----:B------:R-:W-:Y:S05]  /*31c0*/  @P0 BRA `(.L_x_53) ;  /* 0x0000000000180947 */ /* 0x000fea0003800000 */
[----:B------:R-:W-:Y:S02]  /*31d0*/  UIADD3 UR4, UP0, UR54, 0x4f0, URZ ;  /* 0x000004f036047890 */ /* 0x000fe4000ff1e03f */
[----:B------:R-:W-:Y:S02]  /*31e0*/  UIADD3 UR44, UR51, 0x200, URZ ;  /* 0x00000200332c7890 */ /* 0x000fe4000fffe03f */
[----:B------:R-:W-:-:S09]  /*31f0*/  UIADD3.X UR5, URZ, UR55, URZ, UP0, !UPT ;  /* 0x000000373f057290 */ /* 0x000fd200087fe43f */
[----:B------:R2:W-:Y:S01]  /*3200*/  UTMASTG.3D [UR44], [UR4] ;  /* 0x0000002c040073b5 */ /* 0x0005e20008010000 */
[----:B------:R0:W-:Y:S01]  /*3210*/  UTMACMDFLUSH ;  /* 0x00000000000079b7 */ /* 0x0001e20000000000 */
[----:B--2---:R-:W-:-:S04]  /*3220*/  DEPBAR.LE SB0, 0x1 ;  /* 0x000080400000791a */ /* 0x004fc80000000000 */
.L_x_53:
[----:B------:R-:W-:Y:S05]  /*3230*/  BSYNC B0 ;  /* 0x0000000000007941 */ /* 0x000fea0003800000 */
.L_x_52:
[----:B------:R-:W-:Y:S01]  /*3240*/  BAR.SYNC.DEFER_BLOCKING 0x1, 0x100 ;  /* 0x0044000000007b1d */ /* 0x000fe20000010000 */
[----:B------:R-:W-:Y:S01]  /*3250*/  ISETP.NE.AND P2, PT, RZ, UR41, PT ;  /* 0x00000029ff007c0c */ /* 0x000fe2000bf45270 */
[----:B------:R-:W-:-:S12]  /*3260*/  VIADD R24, R20, 0x200 ;  /* 0x0000020014187836 */ /* 0x000fd80000000000 */
[----:B------:R-:W-:Y:S05]  /*3270*/  @!P2 BRA `(.L_x_54) ;  /* 0x000000000034a947 */ /* 0x000fea0003800000 */
[----:B------:R-:W-:Y:S04]  /*3280*/  BSSY B0, `(.L_x_55) ;  /* 0x0000009000007945 */ /* 0x000fe80003800000 */
[----:B------:R-:W-:Y:S05]  /*3290*/  @P1 BRA `(.L_x_56) ;  /* 0x00000000001c1947 */ /* 0x000fea0003800000 */
[----:B------:R-:W-:-:S13]  /*32a0*/  ISETP.NE.AND P2, PT, R109, 0x3, PT ;  /* 0x000000036d00780c */ /* 0x000fda0003f45270 */
[----:B------:R-:W-:Y:S05]  /*32b0*/  @!P2 BRA `(.L_x_57) ;  /* 0x000000000004a947 */ /* 0x000fea0003800000 */
[----:B------:R-:W-:Y:S01]  /*32c0*/  BPT.TRAP 0x1 ;  /* 0x000000040000795c */ /* 0x000fe20000300000 */
.L_x_57:
[----:B------:R-:W-:-:S04]  /*32d0*/  ULEA UR4, UR40, UR51, 0x3 ;  /* 0x0000003328047291 */ /* 0x000fc8000f8e183f */
[----:B------:R-:W-:-:S04]  /*32e0*/  UIADD3 UR4, UR4, 0x80, URZ ;  /* 0x0000008004047890 */ /* 0x000fc8000fffe03f */
[----:B------:R-:W-:-:S09]  /*32f0*/  UPRMT UR4, UR50, 0x654, UR4 ;  /* 0x0000065432047896 */ /* 0x000fd20008000004 */
[----:B------:R-:W-:Y:S03]  /*3300*/  SYNCS.ARRIVE.TRANS64.RED.A1T0 RZ, [UR4], RZ ;  /* 0x000000ffffff79a7 */ /* 0x000fe60008100404 */
.L_x_56:
[----:B------:R-:W-:Y:S05]  /*3310*/  BSYNC B0 ;  /* 0x0000000000007941 */ /* 0x000fea0003800000 */
.L_x_55:
[----:B------:R-:W-:-:S04]  /*3320*/  UIADD3 UR40, UR40, 0x1, URZ ;  /* 0x0000000128287890 */ /* 0x000fc8000fffe03f */
[----:B------:R-:W-:-:S04]  /*3330*/  UISETP.NE.AND UP0, UPT, UR40, 0x4, UPT ;  /* 0x000000042800788c */ /* 0x000fc8000bf05270 */
[----:B------:R-:W-:-:S12]  /*3340*/  USEL UR40, UR40, URZ, UP0 ;  /* 0x0000003f28287287 */ /* 0x000fd80008000000 */
.L_x_54:
[----:B------:R-:W-:Y:S04]  /*3350*/  BSSY B0, `(.L_x_58) ;  /* 0x0000011000007945 */ /* 0x000fe80003800000 */
[----:B------:R-:W-:Y:S05]  /*3360*/  @P1 BRA `(.L_x_59) ;  /* 0x00000000003c1947 */ /* 0x000fea0003800000 */
[----:B------:R-:W-:-:S13]  /*3370*/  ISETP.NE.AND P2, PT, R109, 0x3, PT ;  /* 0x000000036d00780c */ /* 0x000fda0003f45270 */
[----:B------:R-:W-:Y:S05]  /*3380*/  @!P2 BRA `(.L_x_60) ;  /* 0x000000000004a947 */ /* 0x000fea0003800000 */
[----:B------:R-:W-:Y:S01]  /*3390*/  BPT.TRAP 0x1 ;  /* 0x000000040000795c */ /* 0x000fe20000300000 */
.L_x_60:
[----:B-1----:R-:W-:Y:S01]  /*33a0*/  LEA R14, R3, UR51, 0x3 ;  /* 0x00000033030e7c11 */ /* 0x002fe2000f8e18ff */
[----:B------:R-:W-:Y:S01]  /*33b0*/  BSSY B1, `(.L_x_61) ;  /* 0x0000006000017945 */ /* 0x000fe20003800000 */
[----:B------:R-:W-:Y:S02]  /*33c0*/  SHF.L.U32 R15, R95, 0x1f, RZ ;  /* 0x0000001f5f0f7819 */ /* 0x000fe400000006ff */
[----:B------:R-:W-:Y:S02]  /*33d0*/  @!P3 LEA R12, R3, R24, 0xd ;  /* 0x00000018030cb211 */ /* 0x000fe400078e68ff */
[----:B------:R-:W1:Y:S03]  /*33e0*/  SYNCS.PHASECHK.TRANS64.TRYWAIT P2, [R14+URZ+0x60], R15 ;  /* 0x0000600f0e0075a7 */ /* 0x000e66000804017f */
[----:B------:R-:W-:Y:S01]  /*33f0*/  @!P3 IMAD R13, R97, 0x2, R12 ;  /* 0x00000002610db824 */ /* 0x000fe200078e020c */
[----:B-1----:R-:W-:Y:S06]  /*3400*/  @!P2 BRA `(.L_x_62) ;  /* 0x0000004400e4a947 */ /* 0x002fec0003800000 */
.L_x_168:
[----:B------:R-:W-:Y:S05]  /*3410*/  BSYNC B1 ;  /* 0x0000000000017941 */ /* 0x000fea0003800000 */
.L_x_61:
[----:B------:R-:W-:Y:S05]  /*3420*/  @!P3 WARPSYNC.ALL ;  /* 0x000000000000b948 */ /* 0x000fea0003800000 */
[----:B------:R2:W3:Y:S01]  /*3430*/  @!P3 LDSM.16.M88.4 R8, [R12] ;  /* 0x000000000c08b83b */ /* 0x0004e20000000200 */
[----:B------:R-:W-:-:S03]  /*3440*/  VIADD R3, R3, 0x1 ;  /* 0x0000000103037836 */ /* 0x000fc60000000000 */
[----:B------:R2:W4:Y:S04]  /*3450*/  @!P3 LDSM.16.M88.4 R4, [R13] ;  /* 0x000000000d04b83b */ /* 0x0005280000000200 */
.L_x_59:
[----:B------:R-:W-:Y:S05]  /*3460*/  BSYNC B0 ;  /* 0x0000000000007941 */ /* 0x000fea0003800000 */
.L_x_58:
[--C-:B-123--:R-:W-:Y:S02]  /*3470*/  HADD2.F32 R13, -RZ, R8.reuse.H0_H0 ;  /* 0x20000008ff0d7230 */ /* 0x10efe40000004100 */
[C-C-:B------:R-:W-:Y:S01]  /*3480*/  FFMA R40, R90.reuse, R40, R21.reuse ;  /* 0x000000285a287223 */ /* 0x140fe20000000015 */
[----:B------:R-:W-:Y:S02]  /*3490*/  HADD2.F32 R15, -RZ, R8.H1_H1 ;  /* 0x30000008ff0f7230 */ /* 0x000fe40000004100 */
        /* <DEDUP_REMOVED lines=9> */
[----:B------:R-:W-:-:S02]  /*3530*/  HADD2.F32 R25, -RZ, R10.H0_H0 ;  /* 0x2000000aff197230 */ /* 0x000fc40000004100 */
        /* <DEDUP_REMOVED lines=11> */
[----:B----4-:R-:W-:-:S02]  /*35f0*/  HADD2.F32 R29, -RZ, R4.H0_H0 ;  /* 0x20000004ff1d7230 */ /* 0x010fc40000004100 */
        /* <DEDUP_REMOVED lines=23> */
[----:B------:R-:W-:Y:S01]  /*3770*/  F2FP.RELU.F16.F32.PACK_AB R12, R13, R40 ;  /* 0x000000280d0c723e */ /* 0x000fe200000008ff */
[----:B------:R-:W-:Y:S05]  /*3780*/  WARPSYNC.ALL ;  /* 0x0000000000007948 */ /* 0x000fea0003800000 */
[----:B------:R-:W-:Y:S01]  /*3790*/  F2FP.RELU.F16.F32.PACK_AB R13, R15, R42 ;  /* 0x0000002a0f0d723e */ /* 0x000fe200000008ff */
[----:B------:R-:W-:Y:S01]  /*37a0*/  BSSY B0, `(.L_x_63) ;  /* 0x000001a000007945 */ /* 0x000fe20003800000 */
[----:B------:R-:W-:-:S02]  /*37b0*/  F2FP.RELU.F16.F32.PACK_AB R14, R25, R44 ;  /* 0x0000002c190e723e */ /* 0x000fc400000008ff */
[----:B------:R-:W-:Y:S02]  /*37c0*/  F2FP.RELU.F16.F32.PACK_AB R15, R27, R46 ;  /* 0x0000002e1b0f723e */ /* 0x000fe400000008ff */
[----:B------:R-:W-:Y:S02]  /*37d0*/  F2FP.RELU.F16.F32.PACK_AB R49, R31, R50 ;  /* 0x000000321f31723e */ /* 0x000fe400000008ff */
[----:B------:R-:W-:Y:S01]  /*37e0*/  F2FP.RELU.F16.F32.PACK_AB R48, R29, R48 ;  /* 0x000000301d30723e */ /* 0x000fe200000008ff */
[----:B------:R1:W-:Y:S01]  /*37f0*/  STSM.16.M88.4 [R20+0x2200], R12 ;  /* 0x0022000c14007844 */ /* 0x0003e20000000200 */
[----:B------:R-:W-:Y:S02]  /*3800*/  F2FP.RELU.F16.F32.PACK_AB R50, R33, R52 ;  /* 0x000000342132723e */ /* 0x000fe400000008ff */
[----:B------:R-:W-:-:S05]  /*3810*/  F2FP.RELU.F16.F32.PACK_AB R51, R35, R54 ;  /* 0x000000362333723e */ /* 0x000fca00000008ff */
        /* <DEDUP_REMOVED lines=11> */
[----:B------:R-:W-:Y:S02]  /*38d0*/  UIADD3 UR4, UR51, 0x2200, URZ ;  /* 0x0000220033047890 */ /* 0x000fe4000fffe03f */
[----:B------:R-:W-:Y:S01]  /*38e0*/  UIADD3.X UR9, URZ, UR55, URZ, UP0, !UPT ;  /* 0x000000373f097290 */ /* 0x000fe200087fe43f */
[----:B------:R-:W-:Y:S01]  /*38f0*/  UMOV UR6, UR46 ;  /* 0x0000002e00067c82 */ /* 0x000fe20008000000 */
[----:B------:R-:W-:-:S07]  /*3900*/  UMOV UR7, UR47 ;  /* 0x0000002f00077c82 */ /* 0x000fce0008000000 */
[----:B------:R2:W-:Y:S01]  /*3910*/  UTMASTG.3D [UR4], [UR8] ;  /* 0x00000004080073b5 */ /* 0x0005e20008010000 */
[----:B------:R0:W-:Y:S01]  /*3920*/  UTMACMDFLUSH ;  /* 0x00000000000079b7 */ /* 0x0001e20000000000 */
[----:B--2---:R-:W-:-:S04]  /*3930*/  DEPBAR.LE SB0, 0x1 ;  /* 0x000080400000791a */ /* 0x004fc80000000000 */
.L_x_64:
[----:B------:R-:W-:Y:S05]  /*3940*/  BSYNC B0 ;  /* 0x0000000000007941 */ /* 0x000fea0003800000 */
.L_x_63:
[----:B------:R-:W-:Y:S06]  /*3950*/  BAR.SYNC.DEFER_BLOCKING 0x1, 0x100 ;  /* 0x0044000000007b1d */ /* 0x000fec0000010000 */
[----:B------:R-:W-:Y:S04]  /*3960*/  BSSY B0, `(.L_x_65) ;  /* 0x0000009000007945 */ /* 0x000fe80003800000 */
[----:B------:R-:W-:Y:S05]  /*3970*/  @P1 BRA `(.L_x_66) ;  /* 0x00000000001c1947 */ /* 0x000fea0003800000 */
[----:B------:R-:W-:-:S13]  /*3980*/  ISETP.NE.AND P2, PT, R109, 0x3, PT ;  /* 0x000000036d00780c */ /* 0x000fda0003f45270 */
[----:B------:R-:W-:Y:S05]  /*3990*/  @!P2 BRA `(.L_x_67) ;  /* 0x000000000004a947 */ /* 0x000fea0003800000 */
[----:B------:R-:W-:Y:S01]  /*39a0*/  BPT.TRAP 0x1 ;  /* 0x000000040000795c */ /* 0x000fe20000300000 */
.L_x_67:
[----:B------:R-:W-:-:S04]  /*39b0*/  ULEA UR4, UR40, UR51, 0x3 ;  /* 0x0000003328047291 */ /* 0x000fc8000f8e183f */
[----:B------:R-:W-:-:S04]  /*39c0*/  UIADD3 UR4, UR4, 0x80, URZ ;  /* 0x0000008004047890 */ /* 0x000fc8000fffe03f */
[----:B------:R-:W-:-:S09]  /*39d0*/  UPRMT UR4, UR50, 0x654, UR4 ;  /* 0x0000065432047896 */ /* 0x000fd20008000004 */
[----:B------:R-:W-:Y:S03]  /*39e0*/  SYNCS.ARRIVE.TRANS64.RED.A1T0 RZ, [UR4], RZ ;  /* 0x000000ffffff79a7 */ /* 0x000fe60008100404 */
.L_x_66:
[----:B------:R-:W-:Y:S05]  /*39f0*/  BSYNC B0 ;  /* 0x0000000000007941 */ /* 0x000fea0003800000 */
.L_x_65:
[----:B------:R-:W-:Y:S01]  /*3a00*/  UIADD3 UR40, UR40, 0x1, URZ ;  /* 0x0000000128287890 */ /* 0x000fe2000fffe03f */
[----:B------:R-:W-:Y:S01]  /*3a10*/  BSSY B0, `(.L_x_68) ;  /* 0x0000018000007945 */ /* 0x000fe20003800000 */
[----:B-1----:R-:W-:Y:S02]  /*3a20*/  IMAD.MOV.U32 R12, RZ, RZ, R95 ;  /* 0x000000ffff0c7224 */ /* 0x002fe400078e005f */
[----:B------:R-:W-:-:S04]  /*3a30*/  UISETP.NE.AND UP0, UPT, UR40, 0x4, UPT ;  /* 0x000000042800788c */ /* 0x000fc8000bf05270 */
[----:B------:R-:W-:Y:S01]  /*3a40*/  USEL UR40, UR40, URZ, UP0 ;  /* 0x0000003f28287287 */ /* 0x000fe20008000000 */
[----:B------:R-:W-:Y:S11]  /*3a50*/  @P1 BRA `(.L_x_69) ;  /* 0x00000000004c1947 */ /* 0x000ff60003800000 */
[----:B------:R-:W-:-:S13]  /*3a60*/  ISETP.NE.AND P2, PT, R109, 0x3, PT ;  /* 0x000000036d00780c */ /* 0x000fda0003f45270 */
[----:B------:R-:W-:Y:S05]  /*3a70*/  @!P2 BRA `(.L_x_70) ;  /* 0x000000000004a947 */ /* 0x000fea0003800000 */
[----:B------:R-:W-:Y:S01]  /*3a80*/  BPT.TRAP 0x1 ;  /* 0x000000040000795c */ /* 0x000fe20000300000 */
.L_x_70:
[C---:B------:R-:W-:Y:S01]  /*3a90*/  LEA R12, R3.reuse, UR51, 0x3 ;  /* 0x00000033030c7c11 */ /* 0x040fe2000f8e18ff */
[----:B------:R-:W-:Y:S01]  /*3aa0*/  @!P3 IMAD R14, R3, 0x2000, R24 ;  /* 0x00002000030eb824 */ /* 0x000fe200078e0218 */
[----:B------:R-:W-:Y:S01]  /*3ab0*/  SHF.L.U32 R13, R95, 0x1f, RZ ;  /* 0x0000001f5f0d7819 */ /* 0x000fe200000006ff */
[----:B------:R-:W-:Y:S02]  /*3ac0*/  BSSY B1, `(.L_x_71) ;  /* 0x0000004000017945 */ /* 0x000fe40003800000 */
[----:B------:R-:W-:Y:S01]  /*3ad0*/  @!P3 IMAD R15, R97, 0x2, R14 ;  /* 0x00000002610fb824 */ /* 0x000fe200078e020e */
[----:B------:R-:W1:Y:S02]  /*3ae0*/  SYNCS.PHASECHK.TRANS64.TRYWAIT P2, [R12+URZ+0x60], R13 ;  /* 0x0000600d0c0075a7 */ /* 0x000e64000804017f */
[----:B-1----:R-:W-:Y:S05]  /*3af0*/  @!P2 BRA `(.L_x_72) ;  /* 0x00000040003ca947 */ /* 0x002fea0003800000 */
.L_x_169:
[----:B------:R-:W-:Y:S05]  /*3b00*/  BSYNC B1 ;  /* 0x0000000000017941 */ /* 0x000fea0003800000 */
.L_x_71:
[----:B------:R-:W-:Y:S05]  /*3b10*/  @!P3 WARPSYNC.ALL ;  /* 0x000000000000b948 */ /* 0x000fea0003800000 */
[----:B------:R2:W3:Y:S01]  /*3b20*/  @!P3 LDSM.16.M88.4 R8, [R14] ;  /* 0x000000000e08b83b */ /* 0x0004e20000000200 */
[----:B------:R-:W-:-:S03]  /*3b30*/  IADD3 R3, R3, 0x1, RZ ;  /* 0x0000000103037810 */ /* 0x000fc60007ffe0ff */
[----:B------:R2:W4:Y:S01]  /*3b40*/  @!P3 LDSM.16.M88.4 R4, [R15] ;  /* 0x000000000f04b83b */ /* 0x0005220000000200 */
[----:B------:R-:W-:-:S04]  /*3b50*/  ISETP.NE.AND P2, PT, R3, 0x4, PT ;  /* 0x000000040300780c */ /* 0x000fc80003f45270 */
[----:B-1----:R-:W-:Y:S02]  /*3b60*/  SEL R12, RZ, 0x1, P2 ;  /* 0x00000001ff0c7807 */ /* 0x002fe40001000000 */
[----:B------:R-:W-:Y:S02]  /*3b70*/  SEL R3, R3, RZ, P2 ;  /* 0x000000ff03037207 */ /* 0x000fe40001000000 */
[----:B--2---:R-:W-:-:S07]  /*3b80*/  LOP3.LUT R12, R95, R12, RZ, 0x3c, !PT ;  /* 0x0000000c5f0c7212 */ /* 0x004fce00078e3cff */
.L_x_69:
[----:B------:R-:W-:Y:S05]  /*3b90*/  BSYNC B0 ;  /* 0x0000000000007941 */ /* 0x000fea0003800000 */
.L_x_68:
[--C-:B---3--:R-:W-:Y:S02]  /*3ba0*/  HADD2.F32 R13, -RZ, R8.reuse.H0_H0 ;  /* 0x20000008ff0d7230 */ /* 0x108fe40000004100 */
        /* <DEDUP_REMOVED lines=76> */
.L_x_74:
[----:B------:R-:W-:Y:S05]  /*4070*/  BSYNC B0 ;  /* 0x0000000000007941 */ /* 0x000fea0003800000 */
.L_x_73:
[----:B------:R-:W-:Y:S06]  /*4080*/  BAR.SYNC.DEFER_BLOCKING 0x1, 0x100 ;  /* 0x0044000000007b1d */ /* 0x000fec0000010000 */
[----:B------:R-:W-:Y:S04]  /*4090*/  BSSY B0, `(.L_x_75) ;  /* 0x0000009000007945 */ /* 0x000fe80003800000 */
[----:B------:R-:W-:Y:S05]  /*40a0*/  @P1 BRA `(.L_x_76) ;  /* 0x00000000001c1947 */ /* 0x000fea0003800000 */
[----:B------:R-:W-:-:S13]  /*40b0*/  ISETP.NE.AND P2, PT, R109, 0x3, PT ;  /* 0x000000036d00780c */ /* 0x000fda0003f45270 */
[----:B------:R-:W-:Y:S05]  /*40c0*/  @!P2 BRA `(.L_x_77) ;  /* 0x000000000004a947 */ /* 0x000fea0003800000 */
[----:B------:R-:W-:Y:S01]  /*40d0*/  BPT.TRAP 0x1 ;  /* 0x000000040000795c */ /* 0x000fe20000300000 */
.L_x_77:
[----:B------:R-:W-:-:S04]  /*40e0*/  ULEA UR4, UR40, UR51, 0x3 ;  /* 0x0000003328047291 */ /* 0x000fc8000f8e183f */
[----:B------:R-:W-:-:S04]  /*40f0*/  UIADD3 UR4, UR4, 0x80, URZ ;  /* 0x0000008004047890 */ /* 0x000fc8000fffe03f */
[----:B------:R-:W-:-:S09]  /*4100*/  UPRMT UR4, UR50, 0x654, UR4 ;  /* 0x0000065432047896 */ /* 0x000fd20008000004 */
[----:B------:R-:W-:Y:S03]  /*4110*/  SYNCS.ARRIVE.TRANS64.RED.A1T0 RZ, [UR4], RZ ;  /* 0x000000ffffff79a7 */ /* 0x000fe60008100404 */
.L_x_76:
[----:B------:R-:W-:Y:S05]  /*4120*/  BSYNC B0 ;  /* 0x0000000000007941 */ /* 0x000fea0003800000 */
.L_x_75:
[----:B------:R-:W-:Y:S01]  /*4130*/  UIADD3 UR4, UR40, 0x1, URZ ;  /* 0x0000000128047890 */ /* 0x000fe2000fffe03f */
[----:B------:R-:W-:Y:S03]  /*4140*/  BSSY B0, `(.L_x_78) ;  /* 0x0000012000007945 */ /* 0x000fe60003800000 */
[----:B------:R-:W-:-:S04]  /*4150*/  UISETP.NE.AND UP0, UPT, UR4, 0x4, UPT ;  /* 0x000000040400788c */ /* 0x000fc8000bf05270 */
[----:B------:R-:W-:Y:S01]  /*4160*/  USEL UR40, UR4, URZ, UP0 ;  /* 0x0000003f04287287 */ /* 0x000fe20008000000 */
[----:B------:R-:W-:Y:S11]  /*4170*/  @P1 BRA `(.L_x_79) ;  /* 0x0000000000381947 */ /* 0x000ff60003800000 */
[----:B------:R-:W-:-:S13]  /*4180*/  ISETP.NE.AND P2, PT, R109, 0x3, PT ;  /* 0x000000036d00780c */ /* 0x000fda0003f45270 */
[----:B------:R-:W-:Y:S05]  /*4190*/  @!P2 BRA `(.L_x_80) ;  /* 0x000000000004a947 */ /* 0x000fea0003800000 */
[----:B------:R-:W-:Y:S01]  /*41a0*/  BPT.TRAP 0x1 ;  /* 0x000000040000795c */ /* 0x000fe20000300000 */
.L_x_80:
[----:B------:R-:W-:Y:S01]  /*41b0*/  SHF.L.U32 R12, R12, 0x1f, RZ ;  /* 0x0000001f0c0c7819 */ /* 0x000fe200000006ff */
[C---:B------:R-:W-:Y:S01]  /*41c0*/  @!P3 IMAD R24, R3.reuse, 0x2000, R24 ;  /* 0x000020000318b824 */ /* 0x040fe200078e0218 */
[----:B------:R-:W-:Y:S01]  /*41d0*/  LEA R13, R3, UR51, 0x3 ;  /* 0x00000033030d7c11 */ /* 0x000fe2000f8e18ff */
[----:B------:R-:W-:Y:S02]  /*41e0*/  BSSY B1, `(.L_x_81) ;  /* 0x0000004000017945 */ /* 0x000fe40003800000 */
[----:B------:R-:W-:Y:S01]  /*41f0*/  @!P3 IMAD R3, R97, 0x2, R24 ;  /* 0x000000026103b824 */ /* 0x000fe200078e0218 */
[----:B------:R-:W2:Y:S02]  /*4200*/  SYNCS.PHASECHK.TRANS64.TRYWAIT P2, [R13+URZ+0x60], R12 ;  /* 0x0000600c0d0075a7 */ /* 0x000ea4000804017f */
[----:B--2---:R-:W-:Y:S05]  /*4210*/  @!P2 BRA `(.L_x_82) ;  /* 0x000000380088a947 */ /* 0x004fea0003800000 */
.L_x_170:
[----:B------:R-:W-:Y:S05]  /*4220*/  BSYNC B1 ;  /* 0x0000000000017941 */ /* 0x000fea0003800000 */
.L_x_81:
[----:B------:R-:W-:Y:S05]  /*4230*/  @!P3 WARPSYNC.ALL ;  /* 0x000000000000b948 */ /* 0x000fea0003800000 */
[----:B------:R3:W4:Y:S04]  /*4240*/  @!P3 LDSM.16.M88.4 R8, [R24] ;  /* 0x000000001808b83b */ /* 0x0007280000000200 */
[----:B------:R3:W1:Y:S02]  /*4250*/  @!P3 LDSM.16.M88.4 R4, [R3] ;  /* 0x000000000304b83b */ /* 0x0006640000000200 */
.L_x_79:
[----:B------:R-:W-:Y:S05]  /*4260*/  BSYNC B0 ;  /* 0x0000000000007941 */ /* 0x000fea0003800000 */
.L_x_78:
[--C-:B----4-:R-:W-:Y:S02]  /*4270*/  HADD2.F32 R15, -RZ, R9.reuse.H0_H0 ;  /* 0x20000009ff0f7230 */ /* 0x110fe40000004100 */
[C-C-:B------:R-:W-:Y:S01]  /*4280*/  FFMA R72, R90.reuse, R72, R21.reuse ;  /* 0x000000485a487223 */ /* 0x140fe20000000015 */
[C-C-:B--2---:R-:W-:Y:S01]  /*4290*/  FFMA R12, R90.reuse, R73, R21.reuse ;  /* 0x000000495a0c7223 */ /* 0x144fe20000000015 */
[C-C-:B------:R-:W-:Y:S01]  /*42a0*/  FFMA R76, R90.reuse, R76, R21.reuse ;  /* 0x0000004c5a4c7223 */ /* 0x140fe20000000015 */
[C-C-:B---3--:R-:W-:Y:S01]  /*42b0*/  FFMA R24, R90.reuse, R77, R21.reuse ;  /* 0x0000004d5a187223 */ /* 0x148fe20000000015 */
[C-C-:B------:R-:W-:Y:S01]  /*42c0*/  FFMA R80, R90.reuse, R80, R21.reuse ;  /* 0x000000505a507223 */ /* 0x140fe20000000015 */
[C-C-:B------:R-:W-:Y:S01]  /*42d0*/  FFMA R28, R90.reuse, R81, R21.reuse ;  /* 0x000000515a1c7223 */ /* 0x140fe20000000015 */
[C-C-:B------:R-:W-:Y:S01]  /*42e0*/  FFMA R84, R90.reuse, R84, R21.reuse ;  /* 0x000000545a547223 */ /* 0x140fe20000000015 */
[C---:B------:R-:W-:Y:S01]  /*42f0*/  FFMA R32, R90.reuse, R85, R21 ;  /* 0x000000555a207223 */ /* 0x040fe20000000015 */
[C-C-:B------:R-:W-:Y:S01]  /*4300*/  FFMA R74, R90.reuse, R74, R23.reuse ;  /* 0x0000004a5a4a7223 */ /* 0x140fe20000000017 */
[C-C-:B------:R-:W-:Y:S01]  /*4310*/  FFMA R14, R90.reuse, R75, R23.reuse ;  /* 0x0000004b5a0e7223 */ /* 0x140fe20000000017 */
[C-C-:B------:R-:W-:Y:S01]  /*4320*/  FFMA R78, R90.reuse, R78, R23.reuse ;  /* 0x0000004e5a4e7223 */ /* 0x140fe20000000017 */
[C-C-:B------:R-:W-:Y:S01]  /*4330*/  FFMA R26, R90.reuse, R79, R23.reuse ;  /* 0x0000004f5a1a7223 */ /* 0x140fe20000000017 */
[C-C-:B------:R-:W-:Y:S01]  /*4340*/  FFMA R82, R90.reuse, R82, R23.reuse ;  /* 0x000000525a527223 */ /* 0x140fe20000000017 */
[C-C-:B------:R-:W-:Y:S01]  /*4350*/  FFMA R30, R90.reuse, R83, R23.reuse ;  /* 0x000000535a1e7223 */ /* 0x140fe20000000017 */
[C-C-:B------:R-:W-:Y:S01]  /*4360*/  FFMA R86, R90.reuse, R86, R23.reuse ;  /* 0x000000565a567223 */ /* 0x140fe20000000017 */
[----:B------:R-:W-:Y:S01]  /*4370*/  FFMA R34, R90, R87, R23 ;  /* 0x000000575a227223 */ /* 0x000fe20000000017 */
[----:B------:R-:W-:-:S02]  /*4380*/  HADD2.F32 R9, -RZ, R9.H1_H1 ;  /* 0x30000009ff097230 */ /* 0x000fc40000004100 */
[-C--:B------:R-:W-:Y:S01]  /*4390*/  FFMA R15, R15, R103.reuse, R74 ;  /* 0x000000670f0f7223 */ /* 0x080fe2000000004a */
[----:B------:R-:W-:Y:S01]  /*43a0*/  HADD2.F32 R25, -RZ, R11.H0_H0 ;  /* 0x2000000bff197230 */ /* 0x000fe20000004100 */
[----:B------:R-:W-:Y:S05]  /*43b0*/  WARPSYNC.ALL ;  /* 0x0000000000007948 */ /* 0x000fea0003800000 */
[----:B-1----:R-:W-:Y:S02]  /*43c0*/  HADD2.F32 R31, -RZ, R5.H0_H0 ;  /* 0x20000005ff1f7230 */ /* 0x002fe40000004100 */
[----:B------:R-:W-:Y:S01]  /*43d0*/  FFMA R14, R9, R103, R14 ;  /* 0x00000067090e7223 */ /* 0x000fe2000000000e */
[----:B------:R-:W-:-:S02]  /*43e0*/  HADD2.F32 R3, -RZ, R8.H0_H0 ;  /* 0x20000008ff037230 */ /* 0x000fc40000004100 */
[-C--:B------:R-:W-:Y:S01]  /*43f0*/  FFMA R25, R25, R103.reuse, R78 ;  /* 0x0000006719197223 */ /* 0x080fe2000000004e */
[----:B------:R-:W-:Y:S02]  /*4400*/  HADD2.F32 R13, -RZ, R8.H1_H1 ;  /* 0x30000008ff0d7230 */ /* 0x000fe40000004100 */
[-C--:B------:R-:W-:Y:S01]  /*4410*/  FFMA R31, R31, R103.reuse, R82 ;  /* 0x000000671f1f7223 */ /* 0x080fe20000000052 */
[--C-:B------:R-:W-:Y:S02]  /*4420*/  HADD2.F32 R21, -RZ, R10.reuse.H0_H0 ;  /* 0x2000000aff157230 */ /* 0x100fe40000004100 */
[-C--:B------:R-:W-:Y:S01]  /*4430*/  FFMA R3, R3, R103.reuse, R72 ;  /* 0x0000006703037223 */ /* 0x080fe20000000048 */
[----:B------:R-:W-:Y:S02]  /*4440*/  HADD2.F32 R23, -RZ, R10.H1_H1 ;  /* 0x3000000aff177230 */ /* 0x000fe40000004100 */
[----:B------:R-:W-:Y:S01]  /*4450*/  FFMA R12, R13, R103, R12 ;  /* 0x000000670d0c7223 */ /* 0x000fe2000000000c */
[----:B------:R-:W-:-:S02]  /*4460*/  HADD2.F32 R11, -RZ, R11.H1_H1 ;  /* 0x3000000bff0b7230 */ /* 0x000fc40000004100 */
[-C--:B------:R-:W-:Y:S01]  /*4470*/  FFMA R21, R21, R103.reuse, R76 ;  /* 0x0000006715157223 */ /* 0x080fe2000000004c */
[----:B------:R-:W-:Y:S02]  /*4480*/  HADD2.F32 R5, -RZ, R5.H1_H1 ;  /* 0x30000005ff057230 */ /* 0x000fe40000004100 */
[-C--:B------:R-:W-:Y:S01]  /*4490*/  FFMA R24, R23, R103.reuse, R24 ;  /* 0x0000006717187223 */ /* 0x080fe20000000018 */
[----:B------:R-:W-:Y:S02]  /*44a0*/  HADD2.F32 R37, -RZ, R7.H0_H0 ;  /* 0x20000007ff257230 */ /* 0x000fe40000004100 */
[-C--:B------:R-:W-:Y:S01]  /*44b0*/  FFMA R26, R11, R103.reuse, R26 ;  /* 0x000000670b1a7223 */ /* 0x080fe2000000001a */
[--C-:B------:R-:W-:Y:S02]  /*44c0*/  HADD2.F32 R27, -RZ, R4.reuse.H0_H0 ;  /* 0x20000004ff1b7230 */ /* 0x100fe40000004100 */
[----:B------:R-:W-:Y:S01]  /*44d0*/  FFMA R30, R5, R103, R30 ;  /* 0x00000067051e7223 */ /* 0x000fe2000000001e */
[----:B------:R-:W-:-:S02]  /*44e0*/  HADD2.F32 R29, -RZ, R4.H1_H1 ;  /* 0x30000004ff1d7230 */ /* 0x000fc40000004100 */
[-C--:B------:R-:W-:Y:S01]  /*44f0*/  FFMA R37, R37, R103.reuse, R86 ;  /* 0x0000006725257223 */ /* 0x080fe20000000056 */
[--C-:B------:R-:W-:Y:S02]  /*4500*/  HADD2.F32 R33, -RZ, R6.reuse.H0_H0 ;  /* 0x20000006ff217230 */ /* 0x100fe40000004100 */
[-C--:B------:R-:W-:Y:S01]  /*4510*/  FFMA R27, R27, R103.reuse, R80 ;  /* 0x000000671b1b7223 */ /* 0x080fe20000000050 */
[----:B------:R-:W-:Y:S02]  /*4520*/  HADD2.F32 R35, -RZ, R6.H1_H1 ;  /* 0x30000006ff237230 */ /* 0x000fe40000004100 */
[-C--:B------:R-:W-:Y:S01]  /*4530*/  FFMA R28, R29, R103.reuse, R28 ;  /* 0x000000671d1c7223 */ /* 0x080fe2000000001c */
[----:B------:R-:W-:Y:S02]  /*4540*/  HADD2.F32 R7, -RZ, R7.H1_H1 ;  /* 0x30000007ff077230 */ /* 0x000fe40000004100 */
[----:B------:R-:W-:Y:S01]  /*4550*/  FFMA R33, R33, R103, R84 ;  /* 0x0000006721217223 */ /* 0x000fe20000000054 */
[----:B------:R-:W-:Y:S01]  /*4560*/  F2FP.RELU.F16.F32.PACK_AB R13, R14, R15 ;  /* 0x0000000f0e0d723e */ /* 0x000fe200000008ff */
[----:B------:R-:W-:Y:S01]  /*4570*/  FFMA R32, R35, R103, R32 ;  /* 0x0000006723207223 */ /* 0x000fe20000000020 */
[----:B------:R-:W-:Y:S01]  /*4580*/  F2FP.RELU.F16.F32.PACK_AB R12, R12, R3 ;  /* 0x000000030c0c723e */ /* 0x000fe200000008ff */
[----:B------:R-:W-:Y:S01]  /*4590*/  FFMA R34, R7, R103, R34 ;  /* 0x0000006707227223 */ /* 0x000fe20000000022 */
[----:B------:R-:W-:Y:S01]  /*45a0*/  F2FP.RELU.F16.F32.PACK_AB R14, R24, R21 ;  /* 0x00000015180e723e */ /* 0x000fe200000008ff */
[----:B------:R-:W-:Y:S01]  /*45b0*/  BSSY B0, `(.L_x_83) ;  /* 0x0000019000007945 */ /* 0x000fe20003800000 */
[----:B------:R-:W-:-:S02]  /*45c0*/  F2FP.RELU.F16.F32.PACK_AB R15, R26, R25 ;  /* 0x000000191a0f723e */ /* 0x000fc400000008ff */
        /* <DEDUP_REMOVED lines=23> */
.L_x_84:
[----:B------:R-:W-:Y:S05]  /*4740*/  BSYNC B0 ;  /* 0x0000000000007941 */ /* 0x000fea0003800000 */
.L_x_83:
[----:B------:R-:W-:Y:S06]  /*4750*/  BAR.SYNC.DEFER_BLOCKING 0x1, 0x100 ;  /* 0x0044000000007b1d */ /* 0x000fec0000010000 */
[----:B------:R-:W-:Y:S04]  /*4760*/  BSSY B0, `(.L_x_85) ;  /* 0x0000009000007945 */ /* 0x000fe80003800000 */
[----:B------:R-:W-:Y:S05]  /*4770*/  @P1 BRA `(.L_x_86) ;  /* 0x00000000001c1947 */ /* 0x000fea0003800000 */
[----:B------:R-:W-:-:S13]  /*4780*/  ISETP.NE.AND P0, PT, R109, 0x3, PT ;  /* 0x000000036d00780c */ /* 0x000fda0003f05270 */
[----:B------:R-:W-:Y:S05]  /*4790*/  @!P0 BRA `(.L_x_87) ;  /* 0x0000000000048947 */ /* 0x000fea0003800000 */
[----:B------:R-:W-:Y:S01]  /*47a0*/  BPT.TRAP 0x1 ;  /* 0x000000040000795c */ /* 0x000fe20000300000 */
.L_x_87:
[----:B------:R-:W-:-:S04]  /*47b0*/  ULEA UR4, UR40, UR51, 0x3 ;  /* 0x0000003328047291 */ /* 0x000fc8000f8e183f */
[----:B------:R-:W-:-:S04]  /*47c0*/  UIADD3 UR4, UR4, 0x80, URZ ;  /* 0x0000008004047890 */ /* 0x000fc8000fffe03f */
[----:B------:R-:W-:-:S09]  /*47d0*/  UPRMT UR4, UR50, 0x654, UR4 ;  /* 0x0000065432047896 */ /* 0x000fd20008000004 */
[----:B------:R-:W-:Y:S03]  /*47e0*/  SYNCS.ARRIVE.TRANS64.RED.A1T0 RZ, [UR4], RZ ;  /* 0x000000ffffff79a7 */ /* 0x000fe60008100404 */
.L_x_86:
[----:B------:R-:W-:Y:S05]  /*47f0*/  BSYNC B0 ;  /* 0x0000000000007941 */ /* 0x000fea0003800000 */
.L_x_85:
[----:B------:R-:W-:Y:S01]  /*4800*/  IADD3 R16, P0, R16, UR38, RZ ;  /* 0x0000002610107c10 */ /* 0x000fe2000ff1e0ff */
[----:B------:R-:W-:Y:S01]  /*4810*/  ULDC.64 UR4, c[0x0][0x8f8] ;  /* 0x00023e0000047ab9 */ /* 0x000fe20000000a00 */
[----:B------:R-:W-:Y:S01]  /*4820*/  UIADD3 UR40, UR40, 0x1, URZ ;  /* 0x0000000128287890 */ /* 0x000fe2000fffe03f */
[----:B------:R-:W-:Y:S01]  /*4830*/  PRMT R3, RZ, 0x7610, R3 ;  /* 0x00007610ff037816 */ /* 0x000fe20000000003 */
[----:B------:R-:W-:Y:S01]  /*4840*/  UMOV UR47, 0xffffffff ;  /* 0xffffffff002f7882 */ /* 0x000fe20000000000 */
[----:B------:R-:W-:Y:S01]  /*4850*/  IADD3.X R17, R17, UR37, RZ, P0, !PT ;  /* 0x0000002511117c10 */ /* 0x000fe200087fe4ff */
[----:B------:R-:W-:Y:S01]  /*4860*/  UISETP.NE.AND UP0, UPT, UR40, 0x4, UPT ;  /* 0x000000042800788c */ /* 0x000fe2000bf05270 */
[----:B------:R-:W-:Y:S01]  /*4870*/  ISETP.GE.U32.AND P0, PT, R16, UR4, PT ;  /* 0x0000000410007c0c */ /* 0x000fe2000bf06070 */
[----:B------:R-:W-:Y:S02]  /*4880*/  IMAD.MOV.U32 R106, RZ, RZ, -0x1 ;  /* 0xffffffffff6a7424 */ /* 0x000fe400078e00ff */
[----:B------:R-:W-:Y:S01]  /*4890*/  USEL UR40, UR40, URZ, UP0 ;  /* 0x0000003f28287287 */ /* 0x000fe20008000000 */
[----:B------:R-:W-:Y:S01]  /*48a0*/  ISETP.GE.U32.AND.EX P0, PT, R17, UR5, PT, P0 ;  /* 0x0000000511007c0c */ /* 0x000fe2000bf06100 */
[----:B------:R-:W-:-:S12]  /*48b0*/  IMAD.MOV.U32 R104, RZ, RZ, -0x1 ;  /* 0xffffffffff687424 */ /* 0x000fd800078e00ff */
[----:B------:R-:W-:Y:S05]  /*48c0*/  @P0 BRA `(.L_x_88) ;  /* 0x0000000400540947 */ /* 0x000fea0003800000 */
[----:B------:R-:W2:Y:S01]  /*48d0*/  LDC.64 R10, c[0x0][0x8d0] ;  /* 0x00023400ff0a7b82 */ /* 0x000ea20000000a00 */
[----:B-1----:R-:W1:Y:S01]  /*48e0*/  S2R R22, SR_CTAID.X ;  /* 0x0000000000167919 */ /* 0x002e620000002500 */
[----:B------:R-:W-:Y:S01]  /*48f0*/  IMAD.MOV.U32 R8, RZ, RZ, R16 ;  /* 0x000000ffff087224 */ /* 0x000fe200078e0010 */
[----:B------:R-:W-:Y:S01]  /*4900*/  MOV R9, R17 ;  /* 0x0000001100097202 */ /* 0x000fe20000000f00 */
[----:B------:R-:W3:Y:S04]  /*4910*/  S2R R23, SR_CTAID.Y ;  /* 0x0000000000177919 */ /* 0x000ee80000002600 */
[----:B------:R-:W4:Y:S08]  /*4920*/  LDC R12, c[0x0][0x8d8] ;  /* 0x00023600ff0c7b82 */ /* 0x000f300000000800 */
[----:B------:R-:W1:Y:S01]  /*4930*/  LDC.64 R20, c[0x0][0x8c8] ;  /* 0x00023200ff147b82 */ /* 0x000e620000000a00 */
[----:B--2---:R-:W-:-:S04]  /*4940*/  ISETP.NE.U32.AND P0, PT, R10, RZ, PT ;  /* 0x000000ff0a00720c */ /* 0x004fc80003f05070 */
[----:B------:R-:W-:-:S13]  /*4950*/  ISETP.NE.AND.EX P0, PT, R11, RZ, PT, P0 ;  /* 0x000000ff0b00720c */ /* 0x000fda0003f05300 */
[----:B-1-34-:R-:W-:Y:S05]  /*4960*/  @!P0 BRA `(.L_x_89) ;  /* 0x0000000000288947 */ /* 0x01afea0003800000 */
[----:B------:R-:W1:Y:S02]  /*4970*/  LDC R3, c[0x0][0x8dc] ;  /* 0x00023700ff037b82 */ /* 0x000e640000000800 */
[----:B-1----:R-:W-:-:S05]  /*4980*/  IADD3 R3, P0, R16, R3, RZ ;  /* 0x0000000310037210 */ /* 0x002fca0007f1e0ff */
        /* <DEDUP_REMOVED lines=8> */
.L_x_89:
[-CC-:B------:R-:W-:Y:S01]  /*4a10*/  SHF.R.U64 R29, R8, R12.reuse, R9.reuse ;  /* 0x0000000c081d7219 */ /* 0x180fe20000001209 */
[----:B------:R-:W1:Y:S01]  /*4a20*/  LDC.64 R14, c[0x0][0x8e8] ;  /* 0x00023a00ff0e7b82 */ /* 0x000e620000000a00 */
[----:B------:R-:W-:Y:S01]  /*4a30*/  SHF.R.U32.HI R3, RZ, R12, R9 ;  /* 0x0000000cff037219 */ /* 0x000fe20000011609 */
[----:B------:R-:W-:Y:S01]  /*4a40*/  ULDC UR4, c[0x0][0x150] ;  /* 0x0000540000047ab9 */ /* 0x000fe20000000800 */
[----:B------:R-:W-:Y:S02]  /*4a50*/  IADD3 R7, P0, RZ, -R29, RZ ;  /* 0x8000001dff077210 */ /* 0x000fe40007f1e0ff */
[----:B------:R-:W-:-:S03]  /*4a60*/  I2FP.F32.U32 R9, R22 ;  /* 0x0000001600097245 */ /* 0x000fc60000201000 */
[----:B------:R-:W2:Y:S01]  /*4a70*/  LDC R8, c[0x0][0x8c0] ;  /* 0x00023000ff087b82 */ /* 0x000ea20000000800 */
[----:B------:R-:W-:Y:S02]  /*4a80*/  IMAD.X R3, RZ, RZ, ~R3, P0 ;  /* 0x000000ffff037224 */ /* 0x000fe400000e0e03 */
[----:B------:R-:W-:Y:S01]  /*4a90*/  FMUL R9, R9, UR4 ;  /* 0x0000000409097c20 */ /* 0x000fe20008400000 */
[----:B------:R-:W-:Y:S01]  /*4aa0*/  IMAD.WIDE.U32 R4, R7, R20, R16 ;  /* 0x0000001407047225 */ /* 0x000fe200078e0010 */
[----:B------:R-:W-:-:S03]  /*4ab0*/  ULDC UR4, c[0x0][0x154] ;  /* 0x0000550000047ab9 */ /* 0x000fc60000000800 */
[----:B------:R-:W-:Y:S01]  /*4ac0*/  IMAD R6, R3, R20, RZ ;  /* 0x0000001403067224 */ /* 0x000fe200078e02ff */
[----:B------:R-:W3:Y:S01]  /*4ad0*/  LDC R12, c[0x0][0x8b0] ;  /* 0x00022c00ff0c7b82 */ /* 0x000ee20000000800 */
[----:B------:R-:W4:Y:S02]  /*4ae0*/  F2I.U32.TRUNC.NTZ R9, R9 ;  /* 0x0000000900097305 */ /* 0x000f24000020f000 */
[----:B------:R-:W-:-:S04]  /*4af0*/  IMAD R3, R7, R21, R6 ;  /* 0x0000001507037224 */ /* 0x000fc800078e0206 */
[----:B------:R-:W-:Y:S01]  /*4b00*/  IMAD.IADD R3, R5, 0x1, R3 ;  /* 0x0000000105037824 */ /* 0x000fe200078e0203 */
[----:B------:R-:W5:Y:S01]  /*4b10*/  LDC R11, c[0x0][0x900] ;  /* 0x00024000ff0b7b82 */ /* 0x000f620000000800 */
[----:B------:R-:W-:Y:S02]  /*4b20*/  I2FP.F32.U32 R5, R23 ;  /* 0x0000001700057245 */ /* 0x000fe40000201000 */
[----:B-1----:R-:W-:-:S03]  /*4b30*/  ISETP.NE.U32.AND P0, PT, R14, RZ, PT ;  /* 0x000000ff0e00720c */ /* 0x002fc60003f05070 */
[----:B------:R-:W-:Y:S01]  /*4b40*/  FMUL R6, R5, UR4 ;  /* 0x0000000405067c20 */ /* 0x000fe20008400000 */
[----:B------:R-:W-:Y:S01]  /*4b50*/  ISETP.NE.AND.EX P0, PT, R15, RZ, PT, P0 ;  /* 0x000000ff0f00720c */ /* 0x000fe20003f05300 */
[----:B------:R-:W1:Y:S01]  /*4b60*/  LDC R7, c[0x0][0x144] ;  /* 0x00005100ff077b82 */ /* 0x000e620000000800 */
[-CC-:B--2---:R-:W-:Y:S01]  /*4b70*/  SHF.R.U64 R10, R4, R8.reuse, R3.reuse ;  /* 0x00000008040a7219 */ /* 0x184fe20000001203 */
[----:B------:R2:W1:Y:S01]  /*4b80*/  F2I.U32.TRUNC.NTZ R20, R6 ;  /* 0x0000000600147305 */ /* 0x000462000020f000 */
[----:B------:R-:W-:Y:S02]  /*4b90*/  SHF.R.U32.HI R3, RZ, R8, R3 ;  /* 0x00000008ff037219 */ /* 0x000fe40000011603 */
[----:B----4-:R-:W-:-:S03]  /*4ba0*/  IADD3 R9, -R9, RZ, RZ ;  /* 0x000000ff09097210 */ /* 0x010fc60007ffe1ff */
[----:B------:R-:W4:Y:S01]  /*4bb0*/  LDC R24, c[0x0][0x148] ;  /* 0x00005200ff187b82 */ /* 0x000f220000000800 */
[-CC-:B---3--:R-:W-:Y:S02]  /*4bc0*/  SHF.R.U64 R13, R10, R12.reuse, R3.reuse ;  /* 0x0000000c0a0d7219 */ /* 0x188fe40000001203 */
[----:B------:R-:W-:-:S05]  /*4bd0*/  SHF.R.U32.HI R4, RZ, R12, R3 ;  /* 0x0000000cff047219 */ /* 0x000fca0000011603 */
[----:B------:R-:W3:Y:S01]  /*4be0*/  LDC R21, c[0x0][0x8a8] ;  /* 0x00022a00ff157b82 */ /* 0x000ee20000000800 */
[-CC-:B-----5:R-:W-:Y:S02]  /*4bf0*/  SHF.R.U64 R12, R13, R11.reuse, R4.reuse ;  /* 0x0000000b0d0c7219 */ /* 0x1a0fe40000001204 */
[----:B------:R-:W-:-:S03]  /*4c00*/  SHF.R.U32.HI R5, RZ, R11, R4 ;  /* 0x0000000bff057219 */ /* 0x000fc60000011604 */
[----:B------:R-:W-:Y:S02]  /*4c10*/  IMAD.MOV.U32 R4, RZ, RZ, R12 ;  /* 0x000000ffff047224 */ /* 0x000fe400078e000c */
[----:B------:R-:W2:Y:S01]  /*4c20*/  LDC R26, c[0x0][0x8f0] ;  /* 0x00023c00ff1a7b82 */ /* 0x000ea20000000800 */
[----:B-1----:R-:W-:-:S07]  /*4c30*/  IMAD R25, R7, R9, R22 ;  /* 0x0000000907197224 */ /* 0x002fce00078e0216 */
[----:B------:R-:W1:Y:S08]  /*4c40*/  LDC R27, c[0x0][0x8e0] ;  /* 0x00023800ff1b7b82 */ /* 0x000e700000000800 */
[----:B------:R-:W1:Y:S01]  /*4c50*/  LDC R28, c[0x0][0x8b8] ;  /* 0x00022e00ff1c7b82 */ /* 0x000e620000000800 */
[----:B----4-:R-:W-:Y:S05]  /*4c60*/  @!P0 BRA `(.L_x_90) ;  /* 0x0000000000288947 */ /* 0x010fea0003800000 */
[----:B------:R-:W4:Y:S02]  /*4c70*/  LDC R3, c[0x0][0x8f4] ;  /* 0x00023d00ff037b82 */ /* 0x000f240000000800 */
[----:B----4-:R-:W-:-:S05]  /*4c80*/  IADD3 R3, P0, R12, R3, RZ ;  /* 0x000000030c037210 */ /* 0x010fca0007f1e0ff */
[----:B------:R-:W-:-:S04]  /*4c90*/  IMAD.X R11, RZ, RZ, R5, P0 ;  /* 0x000000ffff0b7224 */ /* 0x000fc800000e0605 */
[----:B------:R-:W-:-:S04]  /*4ca0*/  IMAD.WIDE.U32 R4, R11, R14, RZ ;  /* 0x0000000e0b047225 */ /* 0x000fc800078e00ff */
[----:B--2---:R-:W-:-:S04]  /*4cb0*/  IMAD.WIDE.U32 R6, P0, R3, R15, R4 ;  /* 0x0000000f03067225 */ /* 0x004fc80007800004 */
[----:B------:R-:W-:-:S04]  /*4cc0*/  IMAD.WIDE.U32 R4, R3, R14, RZ ;  /* 0x0000000e03047225 */ /* 0x000fc800078e00ff */
[----:B------:R-:W-:Y:S01]  /*4cd0*/  IMAD.X R9, RZ, RZ, RZ, P0 ;  /* 0x000000ffff097224 */ /* 0x000fe200000e06ff */
[----:B------:R-:W-:Y:S01]  /*4ce0*/  IADD3 RZ, P0, R5, R6, RZ ;  /* 0x0000000605ff7210 */ /* 0x000fe20007f1e0ff */
[----:B------:R-:W-:-:S04]  /*4cf0*/  IMAD.MOV.U32 R8, RZ, RZ, R7 ;  /* 0x000000ffff087224 */ /* 0x000fc800078e0007 */
[----:B------:R-:W-:-:S08]  /*4d00*/  IMAD.WIDE.U32.X R4, R11, R15, R8, P0 ;  /* 0x0000000f0b047225 */ /* 0x000fd000000e0408 */
.L_x_90:
[----:B------:R-:W-:Y:S01]  /*4d10*/  ISETP.NE.AND P0, PT, R2, 0x1, PT ;  /* 0x000000010200780c */ /* 0x000fe20003f05270 */
[----:B------:R-:W-:Y:S01]  /*4d20*/  IMAD.MOV R20, RZ, RZ, -R20 ;  /* 0x000000ffff147224 */ /* 0x000fe200078e0a14 */
[----:B--2---:R-:W-:Y:S02]  /*4d30*/  SHF.R.U64 R4, R4, R26, R5 ;  /* 0x0000001a04047219 */ /* 0x004fe40000001205 */
[----:B------:R-:W-:Y:S02]  /*4d40*/  LOP3.LUT R3, R13, R98, RZ, 0xc0, !PT ;  /* 0x000000620d037212 */ /* 0x000fe400078ec0ff */
[----:B---3--:R-:W-:Y:S01]  /*4d50*/  IADD3 R7, R21, -0x1, RZ ;  /* 0xffffffff15077810 */ /* 0x008fe20007ffe0ff */
[----:B------:R-:W-:Y:S01]  /*4d60*/  IMAD.MOV R5, RZ, RZ, -R4 ;  /* 0x000000ffff057224 */ /* 0x000fe200078e0a04 */
[----:B------:R-:W-:Y:S01]  /*4d70*/  R2UR UR47, R29 ;  /* 0x000000001d2f72ca */ /* 0x000fe200000e0000 */
[----:B------:R-:W-:Y:S01]  /*4d80*/  IMAD R106, R94, R4, R3 ;  /* 0x000000045e6a7224 */ /* 0x000fe200078e0203 */
[----:B------:R-:W-:Y:S01]  /*4d90*/  LOP3.LUT R10, R10, R7, RZ, 0xc0, !PT ;  /* 0x000000070a0a7212 */ /* 0x000fe200078ec0ff */
[----:B-1----:R-:W-:-:S02]  /*4da0*/  IMAD R3, R5, R27, R12 ;  /* 0x0000001b05037224 */ /* 0x002fc400078e020c */
[----:B------:R-:W-:Y:S02]  /*4db0*/  @P0 IMAD R25, R24, R20, R23 ;  /* 0x0000001418190224 */ /* 0x000fe400078e0217 */
[----:B------:R-:W-:Y:S02]  /*4dc0*/  IMAD R3, R3, R21, R10 ;  /* 0x0000001503037224 */ /* 0x000fe400078e020a */
[----:B------:R-:W-:Y:S02]  /*4dd0*/  IMAD R106, R106, R28, R25 ;  /* 0x0000001c6a6a7224 */ /* 0x000fe400078e0219 */
[----:B------:R-:W-:-:S03]  /*4de0*/  IMAD.MOV.U32 R4, RZ, RZ, 0x1 ;  /* 0x00000001ff047424 */ /* 0x000fc600078e00ff */
[----:B------:R-:W-:Y:S02]  /*4df0*/  SEL R104, R3, R106, !P0 ;  /* 0x0000006a03687207 */ /* 0x000fe40004000000 */
[----:B------:R-:W-:Y:S02]  /*4e00*/  SEL R106, R106, R3, !P0 ;  /* 0x000000036a6a7207 */ /* 0x000fe40004000000 */
[----:B------:R-:W-:-:S07]  /*4e10*/  PRMT R3, R4, 0x7610, R3 ;  /* 0x0000761004037816 */ /* 0x000fce0000000003 */
.L_x_88:
[----:B------:R-:W-:Y:S01]  /*4e20*/  LOP3.LUT P0, RZ, R3, 0xff, RZ, 0xc0, !PT ;  /* 0x000000ff03ff7812 */ /* 0x000fe2000780c0ff */
[----:B------:R-:W-:Y:S01]  /*4e30*/  UIMAD.WIDE.U32 UR4, UR43, -0x55555555, URZ ;  /* 0xaaaaaaab2b0478a5 */ /* 0x000fe2000f8e003f */
[----:B------:R-:W-:Y:S01]  /*4e40*/  IMAD.MOV.U32 R103, RZ, RZ, R0 ;  /* 0x000000ffff677224 */ /* 0x000fe200078e0000 */
[----:B------:R-:W-:Y:S02]  /*4e50*/  UIADD3 UR41, UR41, 0x4, URZ ;  /* 0x0000000429297890 */ /* 0x000fe4000fffe03f */
[----:B------:R-:W-:-:S04]  /*4e60*/  USHF.R.U32.HI UR4, URZ, 0x2, UR5 ;  /* 0x000000023f047899 */ /* 0x000fc80008011605 */
[----:B------:R-:W-:-:S04]  /*4e70*/  UIMAD UR43, UR4, -0x6, UR43 ;  /* 0xfffffffa042b78a4 */ /* 0x000fc8000f8e022b */
[----:B------:R-:W-:Y:S08]  /*4e80*/  @P0 BRA `(.L_x_91) ;  /* 0xffffffc800200947 */ /* 0x000ff0000383ffff */
[----:B------:R-:W-:-:S13]  /*4e90*/  PLOP3.LUT P0, PT, PT, PT, PT, 0x8, 0x0 ;  /* 0x000000000000781c */ /* 0x000fda0003f0e170 */
.L_x_18:
[----:B------:R-:W-:Y:S05]  /*4ea0*/  @P0 BRA `(.L_x_10) ;  /* 0x0000002800f00947 */ /* 0x000fea0003800000 */
[----:B------:R-:W-:Y:S01]  /*4eb0*/  ULDC.64 UR6, c[0x0][0x588] ;  /* 0x0001620000067ab9 */ /* 0x000fe20000000a00 */
[----:B------:R-:W-:Y:S01]  /*4ec0*/  ISETP.NE.U32.AND P1, PT, R111, RZ, PT ;  /* 0x000000ff6f00720c */ /* 0x000fe20003f25070 */
[----:B------:R-:W-:-:S04]  /*4ed0*/  DEPBAR.LE SB0, 0x0 ;  /* 0x000080000000791a */ /* 0x000fc80000000000 */
[----:B------:R-:W-:Y:S01]  /*4ee0*/  ISETP.NE.U32.AND P0, PT, RZ, UR6, PT ;  /* 0x00000006ff007c0c */ /* 0x000fe2000bf05070 */
[----:B------:R-:W-:Y:S01]  /*4ef0*/  BSSY B0, `(.L_x_92) ;  /* 0x0000015000007945 */ /* 0x000fe20003800000 */
[----:B------:R-:W-:Y:S02]  /*4f00*/  ISETP.NE.AND.EX P1, PT, R112, RZ, PT, P1 ;  /* 0x000000ff7000720c */ /* 0x000fe40003f25310 */
[----:B------:R-:W-:-:S13]  /*4f10*/  ISETP.NE.AND.EX P0, PT, RZ, UR7, PT, P0 ;  /* 0x00000007ff007c0c */ /* 0x000fda000bf05300 */
[----:B------:R-:W-:Y:S05]  /*4f20*/  @P0 BRA P1, `(.L_x_93) ;  /* 0x0000000000440947 */ /* 0x000fea0000800000 */
[----:B------:R-:W-:-:S04]  /*4f30*/  ISETP.NE.U32.AND P0, PT, R111, RZ, PT ;  /* 0x000000ff6f00720c */ /* 0x000fc80003f05070 */
[----:B------:R-:W-:-:S13]  /*4f40*/  ISETP.NE.AND.EX P0, PT, R112, RZ, PT, P0 ;  /* 0x000000ff7000720c */ /* 0x000fda0003f05300 */
[----:B------:R-:W-:Y:S05]  /*4f50*/  @!P0 BRA `(.L_x_94) ;  /* 0x00000000002c8947 */ /* 0x000fea0003800000 */
[----:B------:R-:W-:-:S13]  /*4f60*/  LOP3.LUT P0, RZ, R88, 0xff, RZ, 0xc0, !PT ;  /* 0x000000ff58ff7812 */ /* 0x000fda000780c0ff */
[----:B------:R-:W-:Y:S05]  /*4f70*/  @!P0 BRA `(.L_x_95) ;  /* 0x0000000000108947 */ /* 0x000fea0003800000 */
[----:B-----5:R-:W-:-:S13]  /*4f80*/  FSETP.NEU.AND P0, PT, R89, RZ, PT ;  /* 0x000000ff5900720b */ /* 0x020fda0003f0d000 */
[----:B------:R-:W-:Y:S05]  /*4f90*/  @!P0 BREAK B0 ;  /* 0x0000000000008942 */ /* 0x000fea0003800000 */
[----:B------:R-:W-:Y:S05]  /*4fa0*/  @P0 BRA `(.L_x_93) ;  /* 0x0000000000240947 */ /* 0x000fea0003800000 */
[----:B------:R-:W-:Y:S05]  /*4fb0*/  BRA `(.L_x_10) ;  /* 0x0000002800ac7947 */ /* 0x000fea0003800000 */
.L_x_95:
[----:B------:R-:W-:-:S04]  /*4fc0*/  ISETP.NE.U32.AND P0, PT, RZ, UR6, PT ;  /* 0x00000006ff007c0c */ /* 0x000fc8000bf05070 */
[----:B------:R-:W-:-:S13]  /*4fd0*/  ISETP.NE.AND.EX P0, PT, RZ, UR7, PT, P0 ;  /* 0x00000007ff007c0c */ /* 0x000fda000bf05300 */
[----:B------:R-:W-:Y:S05]  /*4fe0*/  @!P0 BREAK B0 ;  /* 0x0000000000008942 */ /* 0x000fea0003800000 */
[----:B------:R-:W-:Y:S05]  /*4ff0*/  @P0 BRA `(.L_x_93) ;  /* 0x0000000000100947 */ /* 0x000fea0003800000 */
[----:B------:R-:W-:Y:S05]  /*5000*/  BRA `(.L_x_10) ;  /* 0x0000002800987947 */ /* 0x000fea0003800000 */
.L_x_94:
[----:B-----5:R-:W-:-:S13]  /*5010*/  FSETP.NEU.AND P0, PT, R89, RZ, PT ;  /* 0x000000ff5900720b */ /* 0x020fda0003f0d000 */
[----:B------:R-:W-:Y:S05]  /*5020*/  @!P0 BREAK B0 ;  /* 0x0000000000008942 */ /* 0x000fea0003800000 */
[----:B------:R-:W-:Y:S05]  /*5030*/  @!P0 BRA `(.L_x_10) ;  /* 0x00000028008c8947 */ /* 0x000fea0003800000 */
.L_x_93:
[----:B------:R-:W-:Y:S05]  /*5040*/  BSYNC B0 ;  /* 0x0000000000007941 */ /* 0x000fea0003800000 */
.L_x_92:
[----:B------:R-:W-:-:S04]  /*5050*/  LOP3.LUT R18, R18, 0x1, RZ, 0xfc, !PT ;  /* 0x0000000112127812 */ /* 0x000fc800078efcff */
[----:B------:R-:W-:-:S13]  /*5060*/  ISETP.NE.AND P0, PT, R18, 0x3, PT ;  /* 0x000000031200780c */ /* 0x000fda0003f05270 */
[----:B------:R-:W-:Y:S05]  /*5070*/  @!P0 BRA `(.L_x_96) ;  /* 0x0000000000048947 */ /* 0x000fea0003800000 */
[----:B------:R-:W-:Y:S01]  /*5080*/  BPT.TRAP 0x1 ;  /* 0x000000040000795c */ /* 0x000fe20000300000 */
.L_x_96:
[----:B------:R-:W3:Y:S01]  /*5090*/  S2UR UR5, SR_CgaCtaId ;  /* 0x00000000000579c3 */ /* 0x000ee20000008800 */
[----:B------:R-:W-:Y:S02]  /*50a0*/  UMOV UR4, 0x400 ;  /* 0x0000040000047882 */ /* 0x000fe40000000000 */
[----:B---3--:R-:W-:-:S04]  /*50b0*/  ULEA UR4, UR5, UR4, 0x18 ;  /* 0x0000000405047291 */ /* 0x008fc8000f8ec03f */
[----:B------:R-:W-:-:S04]  /*50c0*/  ULEA UR4, UR40, UR4, 0x3 ;  /* 0x0000000428047291 */ /* 0x000fc8000f8e183f */
[----:B------:R-:W-:-:S04]  /*50d0*/  UIADD3 UR4, UR4, 0x80, URZ ;  /* 0x0000008004047890 */ /* 0x000fc8000fffe03f */
[----:B------:R-:W-:-:S09]  /*50e0*/  UPRMT UR4, UR5, 0x654, UR4 ;  /* 0x0000065405047896 */ /* 0x000fd20008000004 */
[----:B------:R-:W-:Y:S01]  /*50f0*/  SYNCS.ARRIVE.TRANS64.RED.A1T0 RZ, [UR4], RZ ;  /* 0x000000ffffff79a7 */ /* 0x000fe20008100404 */
[----:B------:R-:W-:Y:S05]  /*5100*/  BRA `(.L_x_10) ;  /* 0x0000002800587947 */ /* 0x000fea0003800000 */
.L_x_9:
[----:B------:R-:W-:Y:S01]  /*5110*/  ULDC.64 UR4, c[0x0][0x8f8] ;  /* 0x00023e0000047ab9 */ /* 0x000fe20000000a00 */
[----:B------:R-:W-:Y:S01]  /*5120*/  PRMT R11, RZ, 0x7610, R11 ;  /* 0x00007610ff0b7816 */ /* 0x000fe2000000000b */
[----:B------:R-:W-:Y:S01]  /*5130*/  IMAD.MOV.U32 R20, RZ, RZ, -0x1 ;  /* 0xffffffffff147424 */ /* 0x000fe200078e00ff */
[----:B------:R-:W-:Y:S01]  /*5140*/  ISETP.GE.U32.AND P1, PT, R16, UR4, PT ;  /* 0x0000000410007c0c */ /* 0x000fe2000bf26070 */
[----:B------:R-:W-:Y:S01]  /*5150*/  IMAD.MOV.U32 R7, RZ, RZ, -0x1 ;  /* 0xffffffffff077424 */ /* 0x000fe200078e00ff */
[----:B------:R-:W-:Y:S02]  /*5160*/  MOV R6, 0xffffffff ;  /* 0xffffffff00067802 */ /* 0x000fe40000000f00 */
[----:B------:R-:W-:-:S13]  /*5170*/  ISETP.GE.U32.AND.EX P1, PT, R17, UR5, PT, P1 ;  /* 0x0000000511007c0c */ /* 0x000fda000bf26110 */
        /* <DEDUP_REMOVED lines=19> */
.L_x_98:
[--C-:B------:R-:W-:Y:S01]  /*52b0*/  SHF.R.U64 R21, R14, R22, R15.reuse ;  /* 0x000000160e157219 */ /* 0x100fe2000000120f */
[----:B------:R-:W1:Y:S01]  /*52c0*/  LDC.64 R30, c[0x0][0x8e8] ;  /* 0x00023a00ff1e7b82 */ /* 0x000e620000000a00 */
[----:B------:R-:W-:Y:S01]  /*52d0*/  I2FP.F32.U32 R7, R8 ;  /* 0x0000000800077245 */ /* 0x000fe20000201000 */
[----:B------:R-:W-:Y:S01]  /*52e0*/  ULDC UR4, c[0x0][0x150] ;  /* 0x0000540000047ab9 */ /* 0x000fe20000000800 */
[----:B------:R-:W-:Y:S02]  /*52f0*/  SHF.R.U32.HI R6, RZ, R22, R15 ;  /* 0x00000016ff067219 */ /* 0x000fe4000001160f */
[----:B------:R-:W-:Y:S01]  /*5300*/  IADD3 R9, P1, RZ, -R21, RZ ;  /* 0x80000015ff097210 */ /* 0x000fe20007f3e0ff */
[----:B------:R-:W-:Y:S01]  /*5310*/  FMUL R13, R7, UR4 ;  /* 0x00000004070d7c20 */ /* 0x000fe20008400000 */
[----:B------:R-:W-:Y:S01]  /*5320*/  ULDC UR4, c[0x0][0x154] ;  /* 0x0000550000047ab9 */ /* 0x000fe20000000800 */
[----:B------:R-:W2:Y:S01]  /*5330*/  LDC R20, c[0x0][0x8c0] ;  /* 0x00023000ff147b82 */ /* 0x000ea20000000800 */
[----:B------:R-:W-:Y:S01]  /*5340*/  IADD3.X R11, RZ, ~R6, RZ, P1, !PT ;  /* 0x80000006ff0b7210 */ /* 0x000fe20000ffe4ff */
[----:B------:R-:W-:-:S02]  /*5350*/  IMAD.WIDE.U32 R6, R9, R24, R16 ;  /* 0x0000001809067225 */ /* 0x000fc400078e0010 */
[----:B------:R-:W3:Y:S02]  /*5360*/  F2I.U32.TRUNC.NTZ R13, R13 ;  /* 0x0000000d000d7305 */ /* 0x000ee4000020f000 */
[----:B------:R-:W-:Y:S02]  /*5370*/  IMAD R12, R11, R24, RZ ;  /* 0x000000180b0c7224 */ /* 0x000fe400078e02ff */
[----:B------:R-:W4:Y:S02]  /*5380*/  LDC R15, c[0x0][0x144] ;  /* 0x00005100ff0f7b82 */ /* 0x000f240000000800 */
[----:B------:R-:W-:Y:S02]  /*5390*/  IMAD R9, R9, R25, R12 ;  /* 0x0000001909097224 */ /* 0x000fe400078e020c */
[----:B------:R-:W-:Y:S02]  /*53a0*/  IMAD.MOV.U32 R12, RZ, RZ, -0x1 ;  /* 0xffffffffff0c7424 */ /* 0x000fe400078e00ff */
[----:B------:R-:W-:Y:S01]  /*53b0*/  IMAD.IADD R7, R7, 0x1, R9 ;  /* 0x0000000107077824 */ /* 0x000fe200078e0209 */
[----:B------:R-:W-:Y:S01]  /*53c0*/  I2FP.F32.U32 R9, R10 ;  /* 0x0000000a00097245 */ /* 0x000fe20000201000 */
[----:B------:R-:W5:Y:S01]  /*53d0*/  LDC R22, c[0x0][0x8b0] ;  /* 0x00022c00ff167b82 */ /* 0x000f620000000800 */
[----:B-1----:R-:W-:-:S03]  /*53e0*/  ISETP.NE.U32.AND P1, PT, R30, RZ, PT ;  /* 0x000000ff1e00720c */ /* 0x002fc60003f25070 */
[----:B------:R-:W-:Y:S01]  /*53f0*/  FMUL R9, R9, UR4 ;  /* 0x0000000409097c20 */ /* 0x000fe20008400000 */
[----:B------:R-:W-:-:S03]  /*5400*/  ISETP.NE.AND.EX P1, PT, R31, RZ, PT, P1 ;  /* 0x000000ff1f00720c */ /* 0x000fc60003f25310 */
[----:B------:R-:W1:Y:S01]  /*5410*/  LDC R11, c[0x0][0x900] ;  /* 0x00024000ff0b7b82 */ /* 0x000e620000000800 */
[-C--:B--2---:R-:W-:Y:S01]  /*5420*/  SHF.R.U64 R14, R6, R20.reuse, R7 ;  /* 0x00000014060e7219 */ /* 0x084fe20000001207 */
[----:B---3--:R-:W-:Y:S01]  /*5430*/  IMAD.MOV R6, RZ, RZ, -R13 ;  /* 0x000000ffff067224 */ /* 0x008fe200078e0a0d */
[----:B------:R-:W-:Y:S02]  /*5440*/  SHF.R.U32.HI R7, RZ, R20, R7 ;  /* 0x00000014ff077219 */ /* 0x000fe40000011607 */
[----:B------:R2:W3:Y:S03]  /*5450*/  F2I.U32.TRUNC.NTZ R20, R9 ;  /* 0x0000000900147305 */ /* 0x0004e6000020f000 */
[----:B------:R-:W2:Y:S01]  /*5460*/  LDC R27, c[0x0][0x148] ;  /* 0x00005200ff1b7b82 */ /* 0x000ea20000000800 */
[----:B----4-:R-:W-:Y:S02]  /*5470*/  IMAD R29, R15, R6, R8 ;  /* 0x000000060f1d7224 */ /* 0x010fe400078e0208 */
[----:B------:R-:W-:-:S05]  /*5480*/  IMAD.MOV.U32 R8, RZ, RZ, 0x1 ;  /* 0x00000001ff087424 */ /* 0x000fca00078e00ff */
[----:B------:R-:W4:Y:S01]  /*5490*/  LDC R24, c[0x0][0x8a8] ;  /* 0x00022a00ff187b82 */ /* 0x000f220000000800 */
[-CC-:B-----5:R-:W-:Y:S02]  /*54a0*/  SHF.R.U64 R23, R14, R22.reuse, R7.reuse ;  /* 0x000000160e177219 */ /* 0x1a0fe40000001207 */
[----:B------:R-:W-:-:S05]  /*54b0*/  SHF.R.U32.HI R6, RZ, R22, R7 ;  /* 0x00000016ff067219 */ /* 0x000fca0000011607 */
[----:B------:R-:W2:Y:S01]  /*54c0*/  LDC R26, c[0x0][0x8f0] ;  /* 0x00023c00ff1a7b82 */ /* 0x000ea20000000800 */
[-CC-:B-1----:R-:W-:Y:S02]  /*54d0*/  SHF.R.U64 R25, R23, R11.reuse, R6.reuse ;  /* 0x0000000b17197219 */ /* 0x182fe40000001206 */
[-C--:B------:R-:W-:Y:S02]  /*54e0*/  SHF.L.U32 R12, R12, R11.reuse, RZ ;  /* 0x0000000b0c0c7219 */ /* 0x080fe400000006ff */
[-C--:B------:R-:W-:Y:S01]  /*54f0*/  SHF.R.U32.HI R7, RZ, R11.reuse, R6 ;  /* 0x0000000bff077219 */ /* 0x080fe20000011606 */
[----:B------:R-:W-:Y:S01]  /*5500*/  IMAD.MOV.U32 R6, RZ, RZ, R25 ;  /* 0x000000ffff067224 */ /* 0x000fe200078e0019 */
[----:B------:R-:W-:Y:S01]  /*5510*/  SHF.L.U32 R22, R8, R11, RZ ;  /* 0x0000000b08167219 */ /* 0x000fe200000006ff */
[----:B------:R-:W1:Y:S01]  /*5520*/  LDC R28, c[0x0][0x8e0] ;  /* 0x00023800ff1c7b82 */ /* 0x000e620000000800 */
[----:B------:R-:W-:-:S07]  /*5530*/  LOP3.LUT R32, RZ, R12, RZ, 0x33, !PT ;  /* 0x0000000cff207212 */ /* 0x000fce00078e33ff */
[----:B------:R-:W1:Y:S01]  /*5540*/  LDC R33, c[0x0][0x8b8] ;  /* 0x00022e00ff217b82 */ /* 0x000e620000000800 */
[----:B---34-:R-:W-:Y:S05]  /*5550*/  @!P1 BRA `(.L_x_99) ;  /* 0x0000000000289947 */ /* 0x018fea0003800000 */
[----:B------:R-:W3:Y:S02]  /*5560*/  LDC R6, c[0x0][0x8f4] ;  /* 0x00023d00ff067b82 */ /* 0x000ee40000000800 */
[----:B---3--:R-:W-:-:S04]  /*5570*/  IADD3 R11, P1, R25, R6, RZ ;  /* 0x00000006190b7210 */ /* 0x008fc80007f3e0ff */
[----:B------:R-:W-:-:S05]  /*5580*/  IADD3.X R15, RZ, R7, RZ, P1, !PT ;  /* 0x00000007ff0f7210 */ /* 0x000fca0000ffe4ff */
[----:B------:R-:W-:-:S04]  /*5590*/  IMAD.WIDE.U32 R6, R15, R30, RZ ;  /* 0x0000001e0f067225 */ /* 0x000fc800078e00ff */
[----:B--2---:R-:W-:-:S04]  /*55a0*/  IMAD.WIDE.U32 R8, P1, R11, R31, R6 ;  /* 0x0000001f0b087225 */ /* 0x004fc80007820006 */
[----:B------:R-:W-:-:S04]  /*55b0*/  IMAD.WIDE.U32 R6, R11, R30, RZ ;  /* 0x0000001e0b067225 */ /* 0x000fc800078e00ff */
[----:B------:R-:W-:Y:S01]  /*55c0*/  IMAD.X R13, RZ, RZ, RZ, P1 ;  /* 0x000000ffff0d7224 */ /* 0x000fe200008e06ff */
[----:B------:R-:W-:Y:S01]  /*55d0*/  IADD3 RZ, P1, R7, R8, RZ ;  /* 0x0000000807ff7210 */ /* 0x000fe20007f3e0ff */
[----:B------:R-:W-:-:S04]  /*55e0*/  IMAD.MOV.U32 R12, RZ, RZ, R9 ;  /* 0x000000ffff0c7224 */ /* 0x000fc800078e0009 */
[----:B------:R-:W-:-:S08]  /*55f0*/  IMAD.WIDE.U32.X R6, R15, R31, R12, P1 ;  /* 0x0000001f0f067225 */ /* 0x000fd000008e040c */
.L_x_99:
[----:B------:R-:W-:Y:S01]  /*5600*/  ISETP.NE.AND P1, PT, R2, 0x1, PT ;  /* 0x000000010200780c */ /* 0x000fe20003f25270 */
[----:B------:R-:W-:Y:S01]  /*5610*/  IMAD.MOV R20, RZ, RZ, -R20 ;  /* 0x000000ffff147224 */ /* 0x000fe200078e0a14 */
[----:B--2---:R-:W-:Y:S01]  /*5620*/  SHF.R.U64 R7, R6, R26, R7 ;  /* 0x0000001a06077219 */ /* 0x004fe20000001207 */
[----:B------:R-:W-:Y:S01]  /*5630*/  VIADD R9, R24, 0xffffffff ;  /* 0xffffffff18097836 */ /* 0x000fe20000000000 */
[----:B------:R-:W-:Y:S02]  /*5640*/  LOP3.LUT R6, R23, R32, RZ, 0xc0, !PT ;  /* 0x0000002017067212 */ /* 0x000fe400078ec0ff */
[----:B------:R-:W-:Y:S01]  /*5650*/  MOV R11, 0x1 ;  /* 0x00000001000b7802 */ /* 0x000fe20000000f00 */
[----:B------:R-:W-:Y:S01]  /*5660*/  IMAD.MOV R8, RZ, RZ, -R7 ;  /* 0x000000ffff087224 */ /* 0x000fe200078e0a07 */
[----:B------:R-:W-:-:S05]  /*5670*/  LOP3.LUT R9, R14, R9, RZ, 0xc0, !PT ;  /* 0x000000090e097212 */ /* 0x000fca00078ec0ff */
[----:B------:R-:W-:Y:S02]  /*5680*/  @P1 IMAD R29, R27, R20, R10 ;  /* 0x000000141b1d1224 */ /* 0x000fe400078e020a */
[----:B------:R-:W-:Y:S02]  /*5690*/  IMAD R20, R22, R7, R6 ;  /* 0x0000000716147224 */ /* 0x000fe400078e0206 */
[----:B-1----:R-:W-:Y:S02]  /*56a0*/  IMAD R6, R8, R28, R25 ;  /* 0x0000001c08067224 */ /* 0x002fe400078e0219 */
[----:B------:R-:W-:Y:S02]  /*56b0*/  IMAD R20, R20, R33, R29 ;  /* 0x0000002114147224 */ /* 0x000fe400078e021d */
[----:B------:R-:W-:Y:S02]  /*56c0*/  IMAD R9, R6, R24, R9 ;  /* 0x0000001806097224 */ /* 0x000fe400078e0209 */
[----:B------:R-:W-:-:S03]  /*56d0*/  IMAD.MOV.U32 R6, RZ, RZ, R21 ;  /* 0x000000ffff067224 */ /* 0x000fc600078e0015 */
[----:B------:R-:W-:Y:S02]  /*56e0*/  SEL R7, R9, R20, !P1 ;  /* 0x0000001409077207 */ /* 0x000fe40004800000 */
[----:B------:R-:W-:-:S07]  /*56f0*/  SEL R20, R20, R9, !P1 ;  /* 0x0000000914147207 */ /* 0x000fce0004800000 */
.L_x_97:
[----:B------:R-:W-:-:S08]  /*5700*/  NOP ;  /* 0x0000000000007918 */ /* 0x000fd00000000000 */
[----:B------:R-:W1:-:S00]  /*5710*/  USETMAXREG.DEALLOC.CTAPOOL 0x28 ;  /* 0x00000028000079c8 */ /* 0x000e4000080e0500 */
[----:B-1----:R-:W-:-:S13]  /*5720*/  ISETP.NE.AND P1, PT, R0, 0x1, PT ;  /* 0x000000010000780c */ /* 0x002fda0003f25270 */
[----:B------:R-:W-:Y:S05]  /*5730*/  @!P1 BRA `(.L_x_10) ;  /* 0x0000002000cc9947 */ /* 0x000fea0003800000 */
[----:B------:R-:W-:Y:S05]  /*5740*/  @!P4 BRA `(.L_x_100) ;  /* 0x0000001000acc947 */ /* 0x000fea0003800000 */
[----:B------:R-:W-:-:S13]  /*5750*/  ISETP.NE.OR P0, PT, R0, 0x2, P0 ;  /* 0x000000020000780c */ /* 0x000fda0000705670 */
[----:B------:R-:W-:Y:S05]  /*5760*/  @P0 BRA `(.L_x_10) ;  /* 0x0000002000c00947 */ /* 0x000fea0003800000 */
[----:B------:R-:W-:-:S13]  /*5770*/  LOP3.LUT P1, RZ, R11, 0xff, RZ, 0xc0, !PT ;  /* 0x000000ff0bff7812 */ /* 0x000fda000782c0ff */
[----:B------:R-:W-:Y:S05]  /*5780*/  @!P1 BRA `(.L_x_101) ;  /* 0x0000000000189947 */ /* 0x000fea0003800000 */
[----:B------:R-:W-:Y:S01]  /*5790*/  UMOV UR4, 0x400 ;  /* 0x0000040000047882 */ /* 0x000fe20000000000 */
[----:B------:R-:W-:Y:S01]  /*57a0*/  IMAD.MOV.U32 R0, RZ, RZ, RZ ;  /* 0x000000ffff007224 */ /* 0x000fe200078e00ff */
[----:B------:R-:W-:-:S04]  /*57b0*/  ULEA UR4, UR36, UR4, 0x18 ;  /* 0x0000000424047291 */ /* 0x000fc8000f8ec03f */
[----:B------:R-:W-:-:S05]  /*57c0*/  SHF.L.U32 R0, R0, 0x1f, RZ ;  /* 0x0000001f00007819 */ /* 0x000fca00000006ff */
[----:B------:R-:W1:Y:S02]  /*57d0*/  SYNCS.PHASECHK.TRANS64.TRYWAIT P0, [UR4+0xa8], R0 ;  /* 0x0000a800ff0075a7 */ /* 0x000e640008000144 */
[----:B-1----:R-:W-:Y:S05]  /*57e0*/  @!P0 BRA `(.L_x_102) ;  /* 0x0000002400288947 */ /* 0x002fea0003800000 */
.L_x_101:
[----:B-1----:R-:W-:Y:S01]  /*57f0*/  PRMT R0, RZ, 0x7610, R0 ;  /* 0x00007610ff007816 */ /* 0x002fe20000000000 */
[----:B------:R-:W-:Y:S06]  /*5800*/  @P3 BRA `(.L_x_103) ;  /* 0x0000000000243947 */ /* 0x000fec0003800000 */
[----:B------:R-:W-:Y:S02]  /*5810*/  ULDC.64 UR4, c[0x0][0x588] ;  /* 0x0001620000047ab9 */ /* 0x000fe40000000a00 */
[----:B------:R-:W-:-:S04]  /*5820*/  ISETP.NE.U32.AND P0, PT, RZ, UR4, PT ;  /* 0x00000004ff007c0c */ /* 0x000fc8000bf05070 */
[----:B------:R-:W-:-:S13]  /*5830*/  ISETP.NE.AND.EX P0, PT, RZ, UR5, PT, P0 ;  /* 0x00000005ff007c0c */ /* 0x000fda000bf05300 */
[----:B------:R-:W-:Y:S05]  /*5840*/  @!P0 BRA `(.L_x_104) ;  /* 0x00000000000c8947 */ /* 0x000fea0003800000 */
[----:B------:R1:W5:Y:S01]  /*5850*/  LDG.E R3, desc[UR52][R4.64] ;  /* 0x0000003404037981 */ /* 0x000362000c1e1900 */
[----:B------:R-:W-:Y:S01]  /*5860*/  IMAD.MOV.U32 R0, RZ, RZ, 0x1 ;  /* 0x00000001ff007424 */ /* 0x000fe200078e00ff */
[----:B------:R-:W-:Y:S06]  /*5870*/  BRA `(.L_x_103) ;  /* 0x0000000000087947 */ /* 0x000fec0003800000 */
.L_x_104:
[----:B------:R-:W2:Y:S01]  /*5880*/  LDC R3, c[0x0][0x580] ;  /* 0x00016000ff037b82 */ /* 0x000ea20000000800 */
[----:B------:R-:W-:-:S07]  /*5890*/  IMAD.MOV.U32 R0, RZ, RZ, 0x1 ;  /* 0x00000001ff007424 */ /* 0x000fce00078e00ff */
.L_x_103:
[----:B------:R-:W-:Y:S01]  /*58a0*/  IMAD.MOV.U32 R8, RZ, RZ, 0x1 ;  /* 0x00000001ff087424 */ /* 0x000fe200078e00ff */
[----:B------:R-:W-:Y:S06]  /*58b0*/  @!P1 BRA `(.L_x_105) ;  /* 0x0000000c00e09947 */ /* 0x000fec0003800000 */
[----:B------:R-:W3:Y:S01]  /*58c0*/  LDC R9, c[0x0][0x900] ;  /* 0x00024000ff097b82 */ /* 0x000ee20000000800 */
[----:B-1----:R-:W-:Y:S01]  /*58d0*/  MOV R4, 0xffffffff ;  /* 0xffffffff00047802 */ /* 0x002fe20000000f00 */
[----:B------:R-:W-:Y:S01]  /*58e0*/  IMAD.MOV.U32 R8, RZ, RZ, 0x1 ;  /* 0x00000001ff087424 */ /* 0x000fe200078e00ff */
[----:B------:R-:W-:Y:S01]  /*58f0*/  LOP3.LUT R10, R18, 0x2, RZ, 0xfc, !PT ;  /* 0x00000002120a7812 */ /* 0x000fe200078efcff */
[----:B------:R-:W-:Y:S01]  /*5900*/  ULDC.64 UR6, c[0x0][0x198] ;  /* 0x0000660000067ab9 */ /* 0x000fe20000000a00 */
[----:B------:R-:W-:Y:S01]  /*5910*/  ULDC.64 UR14, c[0x0][0x588] ;  /* 0x00016200000e7ab9 */ /* 0x000fe20000000a00 */
[----:B------:R-:W-:Y:S01]  /*5920*/  ULDC.64 UR22, c[0x0][0x8f8] ;  /* 0x00023e0000167ab9 */ /* 0x000fe20000000a00 */
[----:B------:R-:W-:Y:S01]  /*5930*/  ULDC.64 UR24, c[0x0][0x590] ;  /* 0x0001640000187ab9 */ /* 0x000fe20000000a00 */
[----:B------:R-:W1:Y:S01]  /*5940*/  LDC R11, c[0x0][0x8a8] ;  /* 0x00022a00ff0b7b82 */ /* 0x000e620000000800 */
[-C--:B---3--:R-:W-:Y:S02]  /*5950*/  SHF.L.U32 R4, R4, R9.reuse, RZ ;  /* 0x0000000904047219 */ /* 0x088fe400000006ff */
[----:B------:R-:W-:Y:S01]  /*5960*/  SHF.L.U32 R9, R8, R9, RZ ;  /* 0x0000000908097219 */ /* 0x000fe200000006ff */
[----:B------:R-:W-:Y:S01]  /*5970*/  IMAD.MOV.U32 R8, RZ, RZ, 0x1 ;  /* 0x00000001ff087424 */ /* 0x000fe200078e00ff */
[----:B------:R-:W-:Y:S01]  /*5980*/  LOP3.LUT R12, RZ, R4, RZ, 0x33, !PT ;  /* 0x00000004ff0c7212 */ /* 0x000fe200078e33ff */
[----:B-1----:R-:W-:-:S07]  /*5990*/  VIADD R11, R11, 0xffffffff ;  /* 0xffffffff0b0b7836 */ /* 0x002fce0000000000 */
.L_x_137:
[----:B------:R-:W-:Y:S02]  /*59a0*/  ISETP.NE.U32.AND P0, PT, RZ, UR24, PT ;  /* 0x00000018ff007c0c */ /* 0x000fe4000bf05070 */
[----:B------:R-:W-:Y:S02]  /*59b0*/  R2UR UR19, R20 ;  /* 0x00000000141372ca */ /* 0x000fe400000e0000 */
[----:B------:R-:W-:Y:S02]  /*59c0*/  R2UR UR18, R7 ;  /* 0x00000000071272ca */ /* 0x000fe400000e0000 */
[----:B------:R-:W-:-:S09]  /*59d0*/  ISETP.NE.AND.EX P0, PT, RZ, UR25, PT, P0 ;  /* 0x00000019ff007c0c */ /* 0x000fd2000bf05300 */
[----:B------:R-:W-:Y:S02]  /*59e0*/  USHF.L.U32 UR19, UR19, 0x7, URZ ;  /* 0x0000000713137899 */ /* 0x000fe4000800063f */
[----:B------:R-:W-:Y:S02]  /*59f0*/  USHF.L.U32 UR18, UR18, 0x7, URZ ;  /* 0x0000000712127899 */ /* 0x000fe4000800063f */
[----:B--234-:R-:W-:Y:S10]  /*5a00*/  @!P0 BRA `(.L_x_106) ;  /* 0x00000000002c8947 */ /* 0x01cff40003800000 */
[----:B------:R-:W-:-:S04]  /*5a10*/  ISETP.NE.U32.AND P1, PT, RZ, UR14, PT ;  /* 0x0000000eff007c0c */ /* 0x000fc8000bf25070 */
[----:B------:R-:W-:-:S13]  /*5a20*/  ISETP.NE.AND.EX P1, PT, RZ, UR15, PT, P1 ;  /* 0x0000000fff007c0c */ /* 0x000fda000bf25310 */
[----:B------:R-:W-:Y:S05]  /*5a30*/  @!P1 BRA `(.L_x_107) ;  /* 0x0000000000189947 */ /* 0x000fea0003800000 */
[----:B------:R-:W1:Y:S01]  /*5a40*/  LDC.64 R4, c[0x0][0x588] ;  /* 0x00016200ff047b82 */ /* 0x000e620000000a00 */
[----:B--2--5:R-:W-:-:S04]  /*5a50*/  IMAD R3, R6, UR24, RZ ;  /* 0x0000001806037c24 */ /* 0x024fc8000f8e02ff */
[----:B-1----:R-:W-:-:S05]  /*5a60*/  IMAD.WIDE R4, R3, 0x4, R4 ;  /* 0x0000000403047825 */ /* 0x002fca00078e0204 */
[----:B------:R1:W5:Y:S01]  /*5a70*/  LDG.E R3, desc[UR52][R4.64] ;  /* 0x0000003404037981 */ /* 0x000362000c1e1900 */
[----:B------:R-:W-:Y:S01]  /*5a80*/  IMAD.MOV.U32 R0, RZ, RZ, 0x1 ;  /* 0x00000001ff007424 */ /* 0x000fe200078e00ff */
[----:B------:R-:W-:Y:S06]  /*5a90*/  BRA `(.L_x_106) ;  /* 0x0000000000087947 */ /* 0x000fec0003800000 */
.L_x_107:
[----:B--2--5:R-:W3:Y:S01]  /*5aa0*/  LDC R3, c[0x0][0x580] ;  /* 0x00016000ff037b82 */ /* 0x024ee20000000800 */
[----:B------:R-:W-:-:S07]  /*5ab0*/  IMAD.MOV.U32 R0, RZ, RZ, 0x1 ;  /* 0x00000001ff007424 */ /* 0x000fce00078e00ff */
.L_x_106:
[----:B------:R-:W-:Y:S05]  /*5ac0*/  @!P0 BRA `(.L_x_108) ;  /* 0x00000000001c8947 */ /* 0x000fea0003800000 */
[----:B------:R-:W-:-:S13]  /*5ad0*/  LOP3.LUT P2, RZ, R0, 0xff, RZ, 0xc0, !PT ;  /* 0x000000ff00ff7812 */ /* 0x000fda000784c0ff */
[----:B-1----:R-:W1:Y:S02]  /*5ae0*/  @!P2 LDC.64 R4, c[0x0][0x588] ;  /* 0x00016200ff04ab82 */ /* 0x002e640000000a00 */
[----:B-1----:R-:W-:-:S04]  /*5af0*/  @!P2 ISETP.NE.U32.AND P0, PT, R4, RZ, PT ;  /* 0x000000ff0400a20c */ /* 0x002fc80003f05070 */
[----:B------:R-:W-:Y:S02]  /*5b00*/  @!P2 ISETP.NE.AND.EX P1, PT, R5, RZ, PT, P0 ;  /* 0x000000ff0500a20c */ /* 0x000fe40003f25300 */
[----:B--23-5:R-:W-:Y:S02]  /*5b10*/  @P2 FSETP.EQ.AND P0, PT, R3, RZ, PT ;  /* 0x000000ff0300220b */ /* 0x02cfe40003f02000 */
[----:B------:R-:W-:Y:S01]  /*5b20*/  @!P2 PLOP3.LUT P0, PT, P1, PT, PT, 0x8, 0x0 ;  /* 0x000000000000a81c */ /* 0x000fe20000f0e170 */
[----:B------:R-:W-:-:S12]  /*5b30*/  BRA `(.L_x_109) ;  /* 0x0000000000047947 */ /* 0x000fd80003800000 */
.L_x_108:
[----:B--23-5:R-:W-:-:S13]  /*5b40*/  FSETP.EQ.AND P0, PT, R3, RZ, PT ;  /* 0x000000ff0300720b */ /* 0x02cfda0003f02000 */
.L_x_109:
[----:B------:R-:W-:Y:S02]  /*5b50*/  ISETP.NE.AND P2, PT, R10, 0x3, PT ;  /* 0x000000030a00780c */ /* 0x000fe40003f45270 */
[----:B------:R-:W-:-:S04]  /*5b60*/  ELECT P1, URZ, PT ;  /* 0x00000000003f782f */ /* 0x000fc80003820000 */
[----:B------:R-:W-:-:S07]  /*5b70*/  PLOP3.LUT P0, PT, P1, P0, PT, 0x20, 0x0 ;  /* 0x000000000000781c */ /* 0x000fce0000f00470 */
[----:B------:R-:W-:Y:S06]  /*5b80*/  @!P2 BRA `(.L_x_110) ;  /* 0x000000000004a947 */ /* 0x000fec0003800000 */
[----:B------:R-:W-:Y:S01]  /*5b90*/  BPT.TRAP 0x1 ;  /* 0x000000040000795c */ /* 0x000fe20000300000 */
.L_x_110:
[----:B------:R-:W2:Y:S01]  /*5ba0*/  S2UR UR36, SR_CgaCtaId ;  /* 0x00000000002479c3 */ /* 0x000ea20000008800 */
[----:B------:R-:W-:Y:S01]  /*5bb0*/  UMOV UR4, 0x400 ;  /* 0x0000040000047882 */ /* 0x000fe20000000000 */
[----:B-1----:R-:W-:Y:S01]  /*5bc0*/  SHF.L.U32 R4, R8, 0x1f, RZ ;  /* 0x0000001f08047819 */ /* 0x002fe200000006ff */
[----:B--2---:R-:W-:-:S09]  /*5bd0*/  ULEA UR5, UR36, UR4, 0x18 ;  /* 0x0000000424057291 */ /* 0x004fd2000f8ec03f */
[----:B------:R-:W1:Y:S02]  /*5be0*/  SYNCS.PHASECHK.TRANS64.TRYWAIT P1, [UR5+0x80], R4 ;  /* 0x00008004ff0075a7 */ /* 0x000e640008020145 */
[----:B-1----:R-:W-:Y:S05]  /*5bf0*/  @!P1 BRA `(.L_x_111) ;  /* 0x00000020003c9947 */ /* 0x002fea0003800000 */
.L_x_171:
[----:B------:R-:W-:Y:S04]  /*5c00*/  BSSY B0, `(.L_x_112) ;  /* 0x000000e000007945 */ /* 0x000fe80003800000 */
[----:B------:R-:W-:Y:S05]  /*5c10*/  @!P0 BRA `(.L_x_113) ;  /* 0x0000000000308947 */ /* 0x000fea0003800000 */
[----:B------:R-:W-:Y:S01]  /*5c20*/  R2UR UR20, R6 ;  /* 0x00000000061472ca */ /* 0x000fe200000e0000 */
[----:B------:R-:W-:Y:S02]  /*5c30*/  UIADD3 UR8, UP0, UR6, 0x3f0, URZ ;  /* 0x000003f006087890 */ /* 0x000fe4000ff1e03f */
[----:B------:R-:W-:Y:S02]  /*5c40*/  UIADD3 UR16, UR5, 0x200, URZ ;  /* 0x0000020005107890 */ /* 0x000fe4000fffe03f */
[----:B------:R-:W-:Y:S02]  /*5c50*/  UIADD3 UR17, UR5, 0x60, URZ ;  /* 0x0000006005117890 */ /* 0x000fe4000fffe03f */
[----:B------:R-:W-:Y:S01]  /*5c60*/  UIADD3.X UR9, URZ, UR7, URZ, UP0, !UPT ;  /* 0x000000073f097290 */ /* 0x000fe200087fe43f */
[----:B------:R-:W-:Y:S01]  /*5c70*/  UMOV UR10, 0x0 ;  /* 0x00000000000a7882 */ /* 0x000fe20000000000 */
[----:B------:R-:W-:-:S07]  /*5c80*/  UMOV UR11, 0x10000000 ;  /* 0x10000000000b7882 */ /* 0x000fce0000000000 */
[----:B------:R2:W-:Y:S02]  /*5c90*/  UTMALDG.3D [UR16], [UR8], desc[UR10] ;  /* 0x00000a10080075b4 */ /* 0x0005e40008011000 */
[----:B--2---:R-:W-:Y:S05]  /*5ca0*/  @!P2 BRA `(.L_x_114) ;  /* 0x000000000004a947 */ /* 0x004fea0003800000 */
[----:B------:R-:W-:Y:S01]  /*5cb0*/  BPT.TRAP 0x1 ;  /* 0x000000040000795c */ /* 0x000fe20000300000 */
.L_x_114:
[----:B-1----:R-:W1:Y:S02]  /*5cc0*/  LDC R5, c[0x0][0x800] ;  /* 0x00020000ff057b82 */ /* 0x002e640000000800 */
[----:B-1----:R2:W-:Y:S02]  /*5cd0*/  SYNCS.ARRIVE.TRANS64.RED.A0TR RZ, [UR5+0x60], R5 ;  /* 0x00006005ffff79a7 */ /* 0x0025e40008300405 */
.L_x_113:
[----:B------:R-:W-:Y:S05]  /*5ce0*/  BSYNC B0 ;  /* 0x0000000000007941 */ /* 0x000fea0003800000 */
.L_x_112:
[----:B------:R-:W-:Y:S05]  /*5cf0*/  @!P2 BRA `(.L_x_115) ;  /* 0x000000000004a947 */ /* 0x000fea0003800000 */
[----:B------:R-:W-:Y:S01]  /*5d00*/  BPT.TRAP 0x1 ;  /* 0x000000040000795c */ /* 0x000fe20000300000 */
.L_x_115:
[----:B------:R-:W-:-:S04]  /*5d10*/  UIADD3 UR4, UR5, 0x60, URZ ;  /* 0x0000006005047890 */ /* 0x000fc8000fffe03f */
[----:B------:R-:W-:-:S09]  /*5d20*/  UPRMT UR4, UR36, 0x654, UR4 ;  /* 0x0000065424047896 */ /* 0x000fd20008000004 */
[----:B------:R-:W-:Y:S01]  /*5d30*/  SYNCS.ARRIVE.TRANS64.RED.A1T0 RZ, [UR4], RZ ;  /* 0x000000ffffff79a7 */ /* 0x000fe20008100404 */
[----:B------:R-:W-:Y:S05]  /*5d40*/  @!P2 BRA `(.L_x_116) ;  /* 0x000000000004a947 */ /* 0x000fea0003800000 */
[----:B------:R-:W-:Y:S01]  /*5d50*/  BPT.TRAP 0x1 ;  /* 0x000000040000795c */ /* 0x000fe20000300000 */
.L_x_116:
[----:B------:R-:W3:Y:S02]  /*5d60*/  SYNCS.PHASECHK.TRANS64.TRYWAIT P1, [UR5+0x88], R4 ;  /* 0x00008804ff0075a7 */ /* 0x000ee40008020145 */
[----:B---3--:R-:W-:Y:S05]  /*5d70*/  @!P1 BRA `(.L_x_117) ;  /* 0x0000001c00f49947 */ /* 0x008fea0003800000 */
.L_x_172:
[----:B------:R-:W-:Y:S04]  /*5d80*/  BSSY B0, `(.L_x_118) ;  /* 0x0000010000007945 */ /* 0x000fe80003800000 */
[----:B------:R-:W-:Y:S05]  /*5d90*/  @!P0 BRA `(.L_x_119) ;  /* 0x0000000000388947 */ /* 0x000fea0003800000 */
[----:B------:R-:W-:Y:S01]  /*5da0*/  UIADD3 UR16, UP0, UR6, 0x3f0, URZ ;  /* 0x000003f006107890 */ /* 0x000fe2000ff1e03f */
[----:B------:R-:W-:Y:S01]  /*5db0*/  R2UR UR12, R6 ;  /* 0x00000000060c72ca */ /* 0x000fe200000e0000 */
[----:B------:R-:W-:Y:S02]  /*5dc0*/  UIADD3 UR10, UR18, 0x20, URZ ;  /* 0x00000020120a7890 */ /* 0x000fe4000fffe03f */
[----:B------:R-:W-:Y:S02]  /*5dd0*/  UIADD3 UR8, UR5, 0x2200, URZ ;  /* 0x0000220005087890 */ /* 0x000fe4000fffe03f */
[----:B------:R-:W-:Y:S02]  /*5de0*/  UIADD3 UR9, UR5, 0x68, URZ ;  /* 0x0000006805097890 */ /* 0x000fe4000fffe03f */
[----:B------:R-:W-:Y:S01]  /*5df0*/  UIADD3.X UR17, URZ, UR7, URZ, UP0, !UPT ;  /* 0x000000073f117290 */ /* 0x000fe200087fe43f */
[----:B------:R-:W-:Y:S01]  /*5e00*/  UMOV UR20, 0x0 ;  /* 0x0000000000147882 */ /* 0x000fe20000000000 */
[----:B------:R-:W-:Y:S01]  /*5e10*/  UMOV UR21, 0x10000000 ;  /* 0x1000000000157882 */ /* 0x000fe20000000000 */
[----:B------:R-:W-:-:S06]  /*5e20*/  UMOV UR11, UR19 ;  /* 0x00000013000b7c82 */ /* 0x000fcc0008000000 */
[----:B------:R3:W-:Y:S02]  /*5e30*/  UTMALDG.3D [UR8], [UR16], desc[UR20] ;  /* 0x00001408100075b4 */ /* 0x0007e40008011000 */
[----:B---3--:R-:W-:Y:S05]  /*5e40*/  @!P2 BRA `(.L_x_120) ;  /* 0x000000000004a947 */ /* 0x008fea0003800000 */
[----:B------:R-:W-:Y:S01]  /*5e50*/  BPT.TRAP 0x1 ;  /* 0x000000040000795c */ /* 0x000fe20000300000 */
.L_x_120:
[----:B-12---:R-:W1:Y:S02]  /*5e60*/  LDC R5, c[0x0][0x800] ;  /* 0x00020000ff057b82 */ /* 0x006e640000000800 */
[----:B-1----:R3:W-:Y:S02]  /*5e70*/  SYNCS.ARRIVE.TRANS64.RED.A0TR RZ, [UR5+0x68], R5 ;  /* 0x00006805ffff79a7 */ /* 0x0027e40008300405 */
.L_x_119:
[----:B------:R-:W-:Y:S05]  /*5e80*/  BSYNC B0 ;  /* 0x0000000000007941 */ /* 0x000fea0003800000 */
.L_x_118:
[----:B------:R-:W-:Y:S05]  /*5e90*/  @!P2 BRA `(.L_x_121) ;  /* 0x000000000004a947 */ /* 0x000fea0003800000 */
[----:B------:R-:W-:Y:S01]  /*5ea0*/  BPT.TRAP 0x1 ;  /* 0x000000040000795c */ /* 0x000fe20000300000 */
.L_x_121:
[----:B------:R-:W-:-:S04]  /*5eb0*/  UIADD3 UR4, UR5, 0x68, URZ ;  /* 0x0000006805047890 */ /* 0x000fc8000fffe03f */
[----:B------:R-:W-:-:S09]  /*5ec0*/  UPRMT UR4, UR36, 0x654, UR4 ;  /* 0x0000065424047896 */ /* 0x000fd20008000004 */
[----:B------:R-:W-:Y:S01]  /*5ed0*/  SYNCS.ARRIVE.TRANS64.RED.A1T0 RZ, [UR4], RZ ;  /* 0x000000ffffff79a7 */ /* 0x000fe20008100404 */
[----:B------:R-:W-:Y:S05]  /*5ee0*/  @!P2 BRA `(.L_x_122) ;  /* 0x000000000004a947 */ /* 0x000fea0003800000 */
[----:B------:R-:W-:Y:S01]  /*5ef0*/  BPT.TRAP 0x1 ;  /* 0x000000040000795c */ /* 0x000fe20000300000 */
.L_x_122:
[----:B------:R-:W4:Y:S02]  /*5f00*/  SYNCS.PHASECHK.TRANS64.TRYWAIT P1, [UR5+0x90], R4 ;  /* 0x00009004ff0075a7 */ /* 0x000f240008020145 */
[----:B----4-:R-:W-:Y:S05]  /*5f10*/  @!P1 BRA `(.L_x_123) ;  /* 0x0000001c00a49947 */ /* 0x010fea0003800000 */
.L_x_173:
        /* <DEDUP_REMOVED lines=12> */
[----:B----4-:R-:W-:Y:S05]  /*5fe0*/  @!P2 BRA `(.L_x_126) ;  /* 0x000000000004a947 */ /* 0x010fea0003800000 */
[----:B------:R-:W-:Y:S01]  /*5ff0*/  BPT.TRAP 0x1 ;  /* 0x000000040000795c */ /* 0x000fe20000300000 */
.L_x_126:
[----:B-123--:R-:W1:Y:S02]  /*6000*/  LDC R5, c[0x0][0x800] ;  /* 0x00020000ff057b82 */ /* 0x00ee640000000800 */
[----:B-1----:R4:W-:Y:S02]  /*6010*/  SYNCS.ARRIVE.TRANS64.RED.A0TR RZ, [UR5+0x70], R5 ;  /* 0x00007005ffff79a7 */ /* 0x0029e40008300405 */
.L_x_125:
[----:B------:R-:W-:Y:S05]  /*6020*/  BSYNC B0 ;  /* 0x0000000000007941 */ /* 0x000fea0003800000 */
.L_x_124:
[----:B------:R-:W-:Y:S05]  /*6030*/  @!P2 BRA `(.L_x_127) ;  /* 0x000000000004a947 */ /* 0x000fea0003800000 */
[----:B------:R-:W-:Y:S01]  /*6040*/  BPT.TRAP 0x1 ;  /* 0x000000040000795c */ /* 0x000fe20000300000 */
.L_x_127:
[----:B------:R-:W-:-:S04]  /*6050*/  UIADD3 UR4, UR5, 0x70, URZ ;  /* 0x0000007005047890 */ /* 0x000fc8000fffe03f */
[----:B------:R-:W-:-:S09]  /*6060*/  UPRMT UR4, UR36, 0x654, UR4 ;  /* 0x0000065424047896 */ /* 0x000fd20008000004 */
[----:B------:R-:W-:Y:S01]  /*6070*/  SYNCS.ARRIVE.TRANS64.RED.A1T0 RZ, [UR4], RZ ;  /* 0x000000ffffff79a7 */ /* 0x000fe20008100404 */
[----:B------:R-:W-:Y:S05]  /*6080*/  @!P2 BRA `(.L_x_128) ;  /* 0x000000000004a947 */ /* 0x000fea0003800000 */
[----:B------:R-:W-:Y:S01]  /*6090*/  BPT.TRAP 0x1 ;  /* 0x000000040000795c */ /* 0x000fe20000300000 */
.L_x_128:
[----:B------:R-:W5:Y:S02]  /*60a0*/  SYNCS.PHASECHK.TRANS64.TRYWAIT P1, [UR5+0x98], R4 ;  /* 0x00009804ff0075a7 */ /* 0x000f640008020145 */
[----:B-----5:R-:W-:Y:S05]  /*60b0*/  @!P1 BRA `(.L_x_129) ;  /* 0x0000001c00549947 */ /* 0x020fea0003800000 */
.L_x_174:
[----:B------:R-:W-:Y:S04]  /*60c0*/  BSSY B0, `(.L_x_130) ;  /* 0x0000010000007945 */ /* 0x000fe80003800000 */
[----:B------:R-:W-:Y:S05]  /*60d0*/  @!P0 BRA `(.L_x_131) ;  /* 0x0000000000388947 */ /* 0x000fea0003800000 */
[----:B------:R-:W-:Y:S01]  /*60e0*/  R2UR UR12, R6 ;  /* 0x00000000060c72ca */ /* 0x000fe200000e0000 */
[----:B------:R-:W-:Y:S02]  /*60f0*/  UIADD3 UR16, UP0, UR6, 0x3f0, URZ ;  /* 0x000003f006107890 */ /* 0x000fe4000ff1e03f */
        /* <DEDUP_REMOVED lines=8> */
[----:B-1----:R-:W-:Y:S05]  /*6180*/  @!P2 BRA `(.L_x_132) ;  /* 0x000000000004a947 */ /* 0x002fea0003800000 */
[----:B------:R-:W-:Y:S01]  /*6190*/  BPT.TRAP 0x1 ;  /* 0x000000040000795c */ /* 0x000fe20000300000 */
.L_x_132:
[----:B------:R-:W1:Y:S02]  /*61a0*/  LDC R4, c[0x0][0x800] ;  /* 0x00020000ff047b82 */ /* 0x000e640000000800 */
[----:B-1----:R1:W-:Y:S02]  /*61b0*/  SYNCS.ARRIVE.TRANS64.RED.A0TR RZ, [UR5+0x78], R4 ;  /* 0x00007804ffff79a7 */ /* 0x0023e40008300405 */
.L_x_131:
[----:B------:R-:W-:Y:S05]  /*61c0*/  BSYNC B0 ;  /* 0x0000000000007941 */ /* 0x000fea0003800000 */
.L_x_130:
[----:B------:R-:W-:Y:S05]  /*61d0*/  @!P2 BRA `(.L_x_133) ;  /* 0x000000000004a947 */ /* 0x000fea0003800000 */
[----:B------:R-:W-:Y:S01]  /*61e0*/  BPT.TRAP 0x1 ;  /* 0x000000040000795c */ /* 0x000fe20000300000 */
.L_x_133:
[----:B------:R-:W-:Y:S01]  /*61f0*/  IADD3 R16, P0, R16, UR38, RZ ;  /* 0x0000002610107c10 */ /* 0x000fe2000ff1e0ff */
[----:B------:R-:W-:Y:S01]  /*6200*/  UIADD3 UR4, UR5, 0x78, URZ ;  /* 0x0000007805047890 */ /* 0x000fe2000fffe03f */
[----:B------:R-:W-:Y:S01]  /*6210*/  LOP3.LUT R8, R8, 0x1, RZ, 0x3c, !PT ;  /* 0x0000000108087812 */ /* 0x000fe200078e3cff */
[----:B------:R-:W-:Y:S01]  /*6220*/  IMAD.MOV.U32 R7, RZ, RZ, -0x1 ;  /* 0xffffffffff077424 */ /* 0x000fe200078e00ff */
[----:B------:R-:W-:Y:S01]  /*6230*/  IADD3.X R17, R17, UR37, RZ, P0, !PT ;  /* 0x0000002511117c10 */ /* 0x000fe200087fe4ff */
[----:B------:R-:W-:Y:S01]  /*6240*/  UPRMT UR4, UR36, 0x654, UR4 ;  /* 0x0000065424047896 */ /* 0x000fe20008000004 */
[----:B------:R-:W-:Y:S01]  /*6250*/  ISETP.GE.U32.AND P0, PT, R16, UR22, PT ;  /* 0x0000001610007c0c */ /* 0x000fe2000bf06070 */
[----:B------:R-:W-:Y:S01]  /*6260*/  IMAD.MOV.U32 R6, RZ, RZ, -0x1 ;  /* 0xffffffffff067424 */ /* 0x000fe200078e00ff */
[----:B-1----:R-:W-:Y:S02]  /*6270*/  PRMT R4, RZ, 0x7610, R4 ;  /* 0x00007610ff047816 */ /* 0x002fe40000000004 */
[----:B------:R-:W-:-:S02]  /*6280*/  ISETP.GE.U32.AND.EX P0, PT, R17, UR23, PT, P0 ;  /* 0x0000001711007c0c */ /* 0x000fc4000bf06100 */
[----:B------:R-:W-:Y:S02]  /*6290*/  MOV R20, 0xffffffff ;  /* 0xffffffff00147802 */ /* 0x000fe40000000f00 */
[----:B------:R-:W-:Y:S09]  /*62a0*/  SYNCS.ARRIVE.TRANS64.RED.A1T0 RZ, [UR4], RZ ;  /* 0x000000ffffff79a7 */ /* 0x000ff20008100404 */
[----:B------:R-:W-:Y:S05]  /*62b0*/  @P0 BRA `(.L_x_134) ;  /* 0x0000000400580947 */ /* 0x000fea0003800000 */
[----:B------:R-:W1:Y:S01]  /*62c0*/  S2R R13, SR_CTAID.X ;  /* 0x00000000000d7919 */ /* 0x000e620000002500 */
[----:B------:R-:W5:Y:S01]  /*62d0*/  LDC.64 R14, c[0x0][0x8d0] ;  /* 0x00023400ff0e7b82 */ /* 0x000f620000000a00 */
[----:B------:R-:W-:Y:S01]  /*62e0*/  ULDC UR4, c[0x0][0x150] ;  /* 0x0000540000047ab9 */ /* 0x000fe20000000800 */
[----:B------:R-:W-:Y:S01]  /*62f0*/  IMAD.MOV.U32 R22, RZ, RZ, R17 ;  /* 0x000000ffff167224 */ /* 0x000fe200078e0011 */
[----:B------:R-:W2:Y:S05]  /*6300*/  S2R R20, SR_CTAID.Y ;  /* 0x0000000000147919 */ /* 0x000eaa0000002600 */
[----:B------:R-:W3:Y:S08]  /*6310*/  LDC R6, c[0x0][0x144] ;  /* 0x00005100ff067b82 */ /* 0x000ef00000000800 */
[----:B------:R-:W3:Y:S01]  /*6320*/  LDC R21, c[0x0][0x8d8] ;  /* 0x00023600ff157b82 */ /* 0x000ee20000000800 */
[----:B-----5:R-:W-:-:S04]  /*6330*/  ISETP.NE.U32.AND P0, PT, R14, RZ, PT ;  /* 0x000000ff0e00720c */ /* 0x020fc80003f05070 */
[----:B------:R-:W-:Y:S02]  /*6340*/  ISETP.NE.AND.EX P0, PT, R15, RZ, PT, P0 ;  /* 0x000000ff0f00720c */ /* 0x000fe40003f05300 */
[----:B-1----:R-:W-:Y:S02]  /*6350*/  I2FP.F32.U32 R4, R13 ;  /* 0x0000000d00047245 */ /* 0x002fe40000201000 */
[----:B--2---:R-:W-:-:S03]  /*6360*/  I2FP.F32.U32 R23, R20 ;  /* 0x0000001400177245 */ /* 0x004fc60000201000 */
[----:B------:R-:W-:-:S06]  /*6370*/  FMUL R4, R4, UR4 ;  /* 0x0000000404047c20 */ /* 0x000fcc0008400000 */
[----:B------:R-:W3:Y:S02]  /*6380*/  F2I.U32.TRUNC.NTZ R4, R4 ;  /* 0x0000000400047305 */ /* 0x000ee4000020f000 */
[----:B---34-:R-:W-:-:S04]  /*6390*/  IMAD.MOV R5, RZ, RZ, -R4 ;  /* 0x000000ffff057224 */ /* 0x018fc800078e0a04 */
[----:B------:R-:W-:Y:S02]  /*63a0*/  IMAD R13, R6, R5, R13 ;  /* 0x00000005060d7224 */ /* 0x000fe400078e020d */
[----:B------:R-:W-:Y:S01]  /*63b0*/  IMAD.MOV.U32 R6, RZ, RZ, R16 ;  /* 0x000000ffff067224 */ /* 0x000fe200078e0010 */
[----:B------:R-:W-:Y:S06]  /*63c0*/  @!P0 BRA `(.L_x_135) ;  /* 0x0000000000308947 */ /* 0x000fec0003800000 */
[----:B------:R-:W1:Y:S02]  /*63d0*/  LDC R5, c[0x0][0x8dc] ;  /* 0x00023700ff057b82 */ /* 0x000e640000000800 */
[----:B-1----:R-:W-:-:S04]  /*63e0*/  IADD3 R5, P0, R16, R5, RZ ;  /* 0x0000000510057210 */ /* 0x002fc80007f1e0ff */
[----:B------:R-:W-:-:S05]  /*63f0*/  IADD3.X R19, RZ, R17, RZ, P0, !PT ;  /* 0x00000011ff137210 */ /* 0x000fca00007fe4ff */
[----:B------:R-:W-:-:S04]  /*6400*/  IMAD.WIDE.U32 R6, R19, R14, RZ ;  /* 0x0000000e13067225 */ /* 0x000fc800078e00ff */
[----:B------:R-:W-:-:S04]  /*6410*/  IMAD.WIDE.U32 R6, P0, R5, R15, R6 ;  /* 0x0000000f05067225 */ /* 0x000fc80007800006 */
[----:B------:R-:W-:-:S04]  /*6420*/  IMAD.WIDE.U32 R4, R5, R14, RZ ;  /* 0x0000000e05047225 */ /* 0x000fc800078e00ff */
[----:B------:R-:W-:Y:S01]  /*6430*/  IMAD.MOV.U32 R4, RZ, RZ, R7 ;  /* 0x000000ffff047224 */ /* 0x000fe200078e0007 */
[----:B------:R-:W-:Y:S01]  /*6440*/  IADD3 RZ, P1, R5, R6, RZ ;  /* 0x0000000605ff7210 */ /* 0x000fe20007f3e0ff */
[----:B------:R-:W-:-:S04]  /*6450*/  IMAD.X R5, RZ, RZ, RZ, P0 ;  /* 0x000000ffff057224 */ /* 0x000fc800000e06ff */
[----:B------:R-:W-:-:S04]  /*6460*/  IMAD.WIDE.U32.X R4, R19, R15, R4, P1 ;  /* 0x0000000f13047225 */ /* 0x000fc800008e0404 */
[----:B------:R-:W-:Y:S02]  /*6470*/  IMAD.MOV.U32 R6, RZ, RZ, R4 ;  /* 0x000000ffff067224 */ /* 0x000fe400078e0004 */
[----:B------:R-:W-:-:S07]  /*6480*/  IMAD.MOV.U32 R22, RZ, RZ, R5 ;  /* 0x000000ffff167224 */ /* 0x000fce00078e0005 */
.L_x_135:
[----:B------:R-:W-:Y:S01]  /*6490*/  ULDC UR4, c[0x0][0x154] ;  /* 0x0000550000047ab9 */ /* 0x000fe20000000800 */
[----:B------:R-:W1:Y:S01]  /*64a0*/  LDC R7, c[0x0][0x148] ;  /* 0x00005200ff077b82 */ /* 0x000e620000000800 */
[----:B------:R-:W-:Y:S01]  /*64b0*/  FMUL R14, R23, UR4 ;  /* 0x00000004170e7c20 */ /* 0x000fe20008400000 */
[----:B------:R-:W-:Y:S02]  /*64c0*/  ISETP.NE.AND P2, PT, R2, 0x1, PT ;  /* 0x000000010200780c */ /* 0x000fe40003f45270 */
[-CC-:B------:R-:W-:Y:S02]  /*64d0*/  SHF.R.U64 R19, R6, R21.reuse, R22.reuse ;  /* 0x0000001506137219 */ /* 0x180fe40000001216 */
[----:B------:R-:W-:Y:S01]  /*64e0*/  SHF.R.U32.HI R21, RZ, R21, R22 ;  /* 0x00000015ff157219 */ /* 0x000fe20000011616 */
[----:B------:R-:W2:Y:S01]  /*64f0*/  F2I.U32.TRUNC.NTZ R14, R14 ;  /* 0x0000000e000e7305 */ /* 0x000ea2000020f000 */
[----:B------:R-:W3:Y:S01]  /*6500*/  LDC.64 R4, c[0x0][0x8c8] ;  /* 0x00023200ff047b82 */ /* 0x000ee20000000a00 */
[----:B------:R-:W-:-:S05]  /*6510*/  IADD3 R23, P0, RZ, -R19, RZ ;  /* 0x80000013ff177210 */ /* 0x000fca0007f1e0ff */
[----:B------:R-:W-:Y:S02]  /*6520*/  IMAD.X R21, RZ, RZ, ~R21, P0 ;  /* 0x000000ffff157224 */ /* 0x000fe400000e0e15 */
[----:B------:R-:W4:Y:S01]  /*6530*/  LDC R22, c[0x0][0x8c0] ;  /* 0x00023000ff167b82 */ /* 0x000f220000000800 */
[----:B--2---:R-:W-:-:S07]  /*6540*/  IADD3 R15, -R14, RZ, RZ ;  /* 0x000000ff0e0f7210 */ /* 0x004fce0007ffe1ff */
[----:B------:R-:W2:Y:S01]  /*6550*/  LDC R27, c[0x0][0x900] ;  /* 0x00024000ff1b7b82 */ /* 0x000ea20000000800 */
[----:B-1----:R-:W-:-:S07]  /*6560*/  @P2 IMAD R13, R7, R15, R20 ;  /* 0x0000000f070d2224 */ /* 0x002fce00078e0214 */
[----:B------:R-:W1:Y:S01]  /*6570*/  LDC.64 R14, c[0x0][0x8e8] ;  /* 0x00023a00ff0e7b82 */ /* 0x000e620000000a00 */
[----:B---3--:R-:W-:-:S04]  /*6580*/  IMAD R6, R21, R4, RZ ;  /* 0x0000000415067224 */ /* 0x008fc800078e02ff */
[C---:B------:R-:W-:Y:S02]  /*6590*/  IMAD R7, R23.reuse, R5, R6 ;  /* 0x0000000517077224 */ /* 0x040fe400078e0206 */
[----:B------:R-:W-:Y:S01]  /*65a0*/  IMAD.WIDE.U32 R4, R23, R4, R16 ;  /* 0x0000000417047225 */ /* 0x000fe200078e0010 */
[----:B------:R-:W3:Y:S03]  /*65b0*/  LDC R6, c[0x0][0x8b0] ;  /* 0x00022c00ff067b82 */ /* 0x000ee60000000800 */
[----:B------:R-:W-:-:S05]  /*65c0*/  IMAD.IADD R5, R5, 0x1, R7 ;  /* 0x0000000105057824 */ /* 0x000fca00078e0207 */
[-CC-:B----4-:R-:W-:Y:S01]  /*65d0*/  SHF.R.U64 R26, R4, R22.reuse, R5.reuse ;  /* 0x00000016041a7219 */ /* 0x190fe20000001205 */
[----:B------:R-:W4:Y:S01]  /*65e0*/  LDC R25, c[0x0][0x8f0] ;  /* 0x00023c00ff197b82 */ /* 0x000f220000000800 */
[----:B------:R-:W-:Y:S02]  /*65f0*/  SHF.R.U32.HI R5, RZ, R22, R5 ;  /* 0x00000016ff057219 */ /* 0x000fe40000011605 */
[----:B-1----:R-:W-:-:S05]  /*6600*/  ISETP.NE.U32.AND P0, PT, R14, RZ, PT ;  /* 0x000000ff0e00720c */ /* 0x002fca0003f05070 */
[----:B------:R-:W1:Y:S01]  /*6610*/  LDC R24, c[0x0][0x8e0] ;  /* 0x00023800ff187b82 */ /* 0x000e620000000800 */
[----:B------:R-:W-:Y:S02]  /*6620*/  ISETP.NE.AND.EX P0, PT, R15, RZ, PT, P0 ;  /* 0x000000ff0f00720c */ /* 0x000fe40003f05300 */
[----:B---3--:R-:W-:-:S05]  /*6630*/  SHF.R.U64 R23, R26, R6, R5 ;  /* 0x000000061a177219 */ /* 0x008fca0000001205 */
[----:B------:R-:W3:Y:S01]  /*6640*/  LDC R22, c[0x0][0x8b8] ;  /* 0x00022e00ff167b82 */ /* 0x000ee20000000800 */
[----:B------:R-:W-:-:S04]  /*6650*/  SHF.R.U32.HI R4, RZ, R6, R5 ;  /* 0x00000006ff047219 */ /* 0x000fc80000011605 */
[-CC-:B--2---:R-:W-:Y:S02]  /*6660*/  SHF.R.U64 R21, R23, R27.reuse, R4.reuse ;  /* 0x0000001b17157219 */ /* 0x184fe40000001204 */
[----:B------:R-:W-:Y:S01]  /*6670*/  SHF.R.U32.HI R27, RZ, R27, R4 ;  /* 0x0000001bff1b7219 */ /* 0x000fe20000011604 */
[----:B------:R-:W2:Y:S02]  /*6680*/  LDC R20, c[0x0][0x8a8] ;  /* 0x00022a00ff147b82 */ /* 0x000ea40000000800 */
[----:B------:R-:W-:Y:S02]  /*6690*/  IMAD.MOV.U32 R4, RZ, RZ, R21 ;  /* 0x000000ffff047224 */ /* 0x000fe400078e0015 */
[----:B------:R-:W-:Y:S01]  /*66a0*/  IMAD.MOV.U32 R5, RZ, RZ, R27 ;  /* 0x000000ffff057224 */ /* 0x000fe200078e001b */
[----:B----4-:R-:W-:Y:S06]  /*66b0*/  @!P0 BRA `(.L_x_136) ;  /* 0x0000000000288947 */ /* 0x010fec0003800000 */
[----:B------:R-:W4:Y:S02]  /*66c0*/  LDC R4, c[0x0][0x8f4] ;  /* 0x00023d00ff047b82 */ /* 0x000f240000000800 */
[----:B----4-:R-:W-:-:S05]  /*66d0*/  IADD3 R5, P0, R21, R4, RZ ;  /* 0x0000000415057210 */ /* 0x010fca0007f1e0ff */
[----:B------:R-:W-:-:S04]  /*66e0*/  IMAD.X R27, RZ, RZ, R27, P0 ;  /* 0x000000ffff1b7224 */ /* 0x000fc800000e061b */
[----:B------:R-:W-:-:S04]  /*66f0*/  IMAD.WIDE.U32 R6, R27, R14, RZ ;  /* 0x0000000e1b067225 */ /* 0x000fc800078e00ff */
[----:B------:R-:W-:-:S04]  /*6700*/  IMAD.WIDE.U32 R6, P0, R5, R15, R6 ;  /* 0x0000000f05067225 */ /* 0x000fc80007800006 */
[----:B------:R-:W-:Y:S01]  /*6710*/  IMAD.WIDE.U32 R4, R5, R14, RZ ;  /* 0x0000000e05047225 */ /* 0x000fe200078e00ff */
[----:B------:R-:W-:-:S04]  /*6720*/  MOV R4, R7 ;  /* 0x0000000700047202 */ /* 0x000fc80000000f00 */
[----:B------:R-:W-:Y:S01]  /*6730*/  IADD3 RZ, P1, R5, R6, RZ ;  /* 0x0000000605ff7210 */ /* 0x000fe20007f3e0ff */
[----:B------:R-:W-:-:S04]  /*6740*/  IMAD.X R5, RZ, RZ, RZ, P0 ;  /* 0x000000ffff057224 */ /* 0x000fc800000e06ff */
[----:B------:R-:W-:-:S08]  /*6750*/  IMAD.WIDE.U32.X R4, R27, R15, R4, P1 ;  /* 0x0000000f1b047225 */ /* 0x000fd000008e0404 */
.L_x_136:
[----:B------:R-:W-:Y:S01]  /*6760*/  SHF.R.U64 R25, R4, R25, R5 ;  /* 0x0000001904197219 */ /* 0x000fe20000001205 */
[----:B------:R-:W-:Y:S01]  /*6770*/  IMAD.MOV.U32 R6, RZ, RZ, R19 ;  /* 0x000000ffff067224 */ /* 0x000fe200078e0013 */
[----:B------:R-:W-:Y:S02]  /*6780*/  LOP3.LUT R4, R23, R12, RZ, 0xc0, !PT ;  /* 0x0000000c17047212 */ /* 0x000fe400078ec0ff */
[----:B------:R-:W-:Y:S01]  /*6790*/  LOP3.LUT R26, R26, R11, RZ, 0xc0, !PT ;  /* 0x0000000b1a1a7212 */ /* 0x000fe200078ec0ff */
[----:B------:R-:W-:Y:S02]  /*67a0*/  IMAD.MOV R5, RZ, RZ, -R25 ;  /* 0x000000ffff057224 */ /* 0x000fe400078e0a19 */
[----:B------:R-:W-:Y:S02]  /*67b0*/  IMAD R4, R9, R25, R4 ;  /* 0x0000001909047224 */ /* 0x000fe400078e0204 */
[----:B-1----:R-:W-:Y:S02]  /*67c0*/  IMAD R21, R5, R24, R21 ;  /* 0x0000001805157224 */ /* 0x002fe400078e0215 */
[----:B---3--:R-:W-:-:S02]  /*67d0*/  IMAD R13, R4, R22, R13 ;  /* 0x00000016040d7224 */ /* 0x008fc400078e020d */
[----:B--2---:R-:W-:Y:S02]  /*67e0*/  IMAD R20, R21, R20, R26 ;  /* 0x0000001415147224 */ /* 0x004fe400078e021a */
[----:B------:R-:W-:-:S03]  /*67f0*/  IMAD.MOV.U32 R4, RZ, RZ, 0x1 ;  /* 0x00000001ff047424 */ /* 0x000fc600078e00ff */
[----:B------:R-:W-:Y:S02]  /*6800*/  SEL R7, R20, R13, !P2 ;  /* 0x0000000d14077207 */ /* 0x000fe40005000000 */
[----:B------:R-:W-:-:S07]  /*6810*/  SEL R20, R13, R20, !P2 ;  /* 0x000000140d147207 */ /* 0x000fce0005000000 */
.L_x_134:
[----:B------:R-:W-:-:S13]  /*6820*/  LOP3.LUT P0, RZ, R4, 0xff, RZ, 0xc0, !PT ;  /* 0x000000ff04ff7812 */ /* 0x000fda000780c0ff */
[----:B------:R-:W-:Y:S05]  /*6830*/  @P0 BRA `(.L_x_137) ;  /* 0xfffffff000580947 */ /* 0x000fea000383ffff */
.L_x_105:
[----:B------:R-:W-:-:S13]  /*6840*/  ELECT P0, URZ, PT ;  /* 0x00000000003f782f */ /* 0x000fda0003800000 */
[----:B------:R-:W-:Y:S05]  /*6850*/  @!P0 BRA `(.L_x_10) ;  /* 0x0000001000848947 */ /* 0x000fea0003800000 */
[----:B------:R-:W-:-:S04]  /*6860*/  LOP3.LUT R18, R18, 0x2, RZ, 0xfc, !PT ;  /* 0x0000000212127812 */ /* 0x000fc800078efcff */
[----:B------:R-:W-:-:S13]  /*6870*/  ISETP.NE.AND P1, PT, R18, 0x3, PT ;  /* 0x000000031200780c */ /* 0x000fda0003f25270 */
[----:B------:R-:W-:Y:S05]  /*6880*/  @!P1 BRA `(.L_x_138) ;  /* 0x0000000000049947 */ /* 0x000fea0003800000 */
[----:B------:R-:W-:Y:S01]  /*6890*/  BPT.TRAP 0x1 ;  /* 0x000000040000795c */ /* 0x000fe20000300000 */
.L_x_138:
[----:B--2--5:R-:W-:Y:S01]  /*68a0*/  IMAD.U32 R3, RZ, RZ, UR36 ;  /* 0x00000024ff037e24 */ /* 0x024fe2000f8e00ff */
[----:B------:R-:W-:Y:S02]  /*68b0*/  MOV R2, 0x400 ;  /* 0x0000040000027802 */ /* 0x000fe40000000f00 */
[----:B------:R-:W-:Y:S02]  /*68c0*/  SHF.L.U32 R0, R8, 0x1f, RZ ;  /* 0x0000001f08007819 */ /* 0x000fe400000006ff */
[----:B------:R-:W-:-:S04]  /*68d0*/  LEA R3, R3, R2, 0x18 ;  /* 0x0000000203037211 */ /* 0x000fc800078ec0ff */
[----:B------:R-:W2:Y:S02]  /*68e0*/  SYNCS.PHASECHK.TRANS64.TRYWAIT P0, [R3+URZ+0x80], R0 ;  /* 0x00008000030075a7 */ /* 0x000ea4000800017f */
[----:B--2---:R-:W-:Y:S05]  /*68f0*/  @!P0 BRA `(.L_x_139) ;  /* 0x00000014005c8947 */ /* 0x004fea0003800000 */
.L_x_175:
[----:B------:R-:W-:Y:S05]  /*6900*/  @!P1 BRA `(.L_x_140) ;  /* 0x0000000000049947 */ /* 0x000fea0003800000 */
[----:B------:R-:W-:Y:S01]  /*6910*/  BPT.TRAP 0x1 ;  /* 0x000000040000795c */ /* 0x000fe20000300000 */
.L_x_140:
[----:B------:R-:W5:Y:S02]  /*6920*/  SYNCS.PHASECHK.TRANS64.TRYWAIT P0, [R3+URZ+0x88], R0 ;  /* 0x00008800030075a7 */ /* 0x000f64000800017f */
[----:B-----5:R-:W-:Y:S05]  /*6930*/  @!P0 BRA `(.L_x_141) ;  /* 0x0000001400608947 */ /* 0x020fea0003800000 */
.L_x_176:
[----:B------:R-:W-:Y:S05]  /*6940*/  @!P1 BRA `(.L_x_142) ;  /* 0x0000000000049947 */ /* 0x000fea0003800000 */
[----:B------:R-:W-:Y:S01]  /*6950*/  BPT.TRAP 0x1 ;  /* 0x000000040000795c */ /* 0x000fe20000300000 */
.L_x_142:
[----:B------:R-:W5:Y:S02]  /*6960*/  SYNCS.PHASECHK.TRANS64.TRYWAIT P0, [R3+URZ+0x90], R0 ;  /* 0x00009000030075a7 */ /* 0x000f64000800017f */
[----:B-----5:R-:W-:Y:S05]  /*6970*/  @!P0 BRA `(.L_x_143) ;  /* 0x0000001400648947 */ /* 0x020fea0003800000 */
.L_x_177:
[----:B------:R-:W-:Y:S05]  /*6980*/  @!P1 BRA `(.L_x_144) ;  /* 0x0000000000049947 */ /* 0x000fea0003800000 */
[----:B------:R-:W-:Y:S01]  /*6990*/  BPT.TRAP 0x1 ;  /* 0x000000040000795c */ /* 0x000fe20000300000 */
.L_x_144:
[----:B------:R-:W-:-:S07]  /*69a0*/  SHF.L.U32 R8, R8, 0x1f, RZ ;  /* 0x0000001f08087819 */ /* 0x000fce00000006ff */
.L_x_145:
[----:B------:R1:W1:Y:S02]  /*69b0*/  SYNCS.PHASECHK.TRANS64.TRYWAIT P0, [R3+URZ+0x98], R8 ;  /* 0x00009808030075a7 */ /* 0x000264000800017f */
[----:B-1----:R-:W-:Y:S05]  /*69c0*/  @!P0 NANOSLEEP.SYNCS 0x989680 ;  /* 0x009896800000895d */ /* 0x002fea0003900000 */
[----:B------:R-:W1:Y:S02]  /*69d0*/  @!P0 SYNCS.PHASECHK.TRANS64 P0, [R3+URZ+0x98], R8 ;  /* 0x00009808030085a7 */ /* 0x000e64000800007f */
[----:B-1----:R-:W-:Y:S05]  /*69e0*/  @P0 BRA `(.L_x_10) ;  /* 0x0000001000200947 */ /* 0x002fea0003800000 */
[----:B------:R-:W-:Y:S05]  /*69f0*/  BRA `(.L_x_145) ;  /* 0xfffffffc00ec7947 */ /* 0x000fea000383ffff */
.L_x_100:
[----:B------:R-:W-:Y:S01]  /*6a00*/  LOP3.LUT P0, RZ, R11, 0xff, RZ, 0xc0, !PT ;  /* 0x000000ff0bff7812 */ /* 0x000fe2000780c0ff */
[----:B------:R-:W-:Y:S01]  /*6a10*/  IMAD.MOV.U32 R0, RZ, RZ, 0x1 ;  /* 0x00000001ff007424 */ /* 0x000fe200078e00ff */
[----:B------:R-:W-:-:S11]  /*6a20*/  MOV R12, RZ ;  /* 0x000000ff000c7202 */ /* 0x000fd60000000f00 */
[----:B------:R-:W-:Y:S05]  /*6a30*/  @!P0 BRA `(.L_x_146) ;  /* 0x0000000c00108947 */ /* 0x000fea0003800000 */
[----:B------:R-:W1:Y:S01]  /*6a40*/  LDC R0, c[0x0][0x28c] ;  /* 0x0000a300ff007b82 */ /* 0x000e620000000800 */
[C---:B------:R-:W-:Y:S01]  /*6a50*/  LOP3.LUT P2, RZ, R3.reuse, 0x7f, RZ, 0xc0, !PT ;  /* 0x0000007f03ff7812 */ /* 0x040fe2000784c0ff */
[----:B------:R-:W-:Y:S01]  /*6a60*/  ULDC UR5, c[0x0][0x900] ;  /* 0x0002400000057ab9 */ /* 0x000fe20000000800 */
[----:B------:R-:W-:Y:S01]  /*6a70*/  LOP3.LUT P0, RZ, R3, 0x1f, RZ, 0xc0, !PT ;  /* 0x0000001f03ff7812 */ /* 0x000fe2000780c0ff */
[----:B------:R-:W-:Y:S01]  /*6a80*/  UMOV UR6, 0xffffffff ;  /* 0xffffffff00067882 */ /* 0x000fe20000000000 */
[----:B------:R-:W-:Y:S01]  /*6a90*/  BSSY B0, `(.L_x_146) ;  /* 0x00000be000007945 */ /* 0x000fe20003800000 */
[----:B------:R-:W-:Y:S01]  /*6aa0*/  USHF.L.U32 UR6, UR6, UR5, URZ ;  /* 0x0000000506067299 */ /* 0x000fe2000800063f */
[----:B------:R-:W-:Y:S01]  /*6ab0*/  IMAD.MOV.U32 R13, RZ, RZ, 0x1 ;  /* 0x00000001ff0d7424 */ /* 0x000fe200078e00ff */
[----:B------:R-:W-:Y:S01]  /*6ac0*/  LOP3.LUT R11, R19, 0x2, RZ, 0xfc, !PT ;  /* 0x00000002130b7812 */ /* 0x000fe200078efcff */
[----:B------:R-:W-:Y:S01]  /*6ad0*/  IMAD.MOV.U32 R12, RZ, RZ, RZ ;  /* 0x000000ffff0c7224 */ /* 0x000fe200078e00ff */
[----:B------:R-:W-:Y:S01]  /*6ae0*/  PLOP3.LUT P0, PT, P0, P2, PT, 0x8a, 0x0 ;  /* 0x000000000000781c */ /* 0x000fe20000705172 */
[----:B------:R-:W-:Y:S01]  /*6af0*/  ULDC UR4, c[0x0][0x8a8] ;  /* 0x00022a0000047ab9 */ /* 0x000fe20000000800 */
[----:B------:R-:W-:Y:S01]  /*6b00*/  UMOV UR7, 0x1 ;  /* 0x0000000100077882 */ /* 0x000fe20000000000 */
[----:B------:R-:W-:-:S02]  /*6b10*/  UIADD3 UR15, UR4, -0x1, URZ ;  /* 0xffffffff040f7890 */ /* 0x000fc4000fffe03f */
[----:B------:R-:W-:Y:S02]  /*6b20*/  USHF.L.U32 UR17, UR7, UR5, URZ ;  /* 0x0000000507117299 */ /* 0x000fe4000800063f */
[----:B------:R-:W-:Y:S01]  /*6b30*/  ULOP3.LUT UR16, URZ, UR6, URZ, 0x33, !UPT ;  /* 0x000000063f107292 */ /* 0x000fe2000f8e333f */
[----:B------:R-:W-:Y:S01]  /*6b40*/  ULDC.64 UR20, c[0x0][0x198] ;  /* 0x0000660000147ab9 */ /* 0x000fe20000000a00 */
[----:B-1----:R-:W-:-:S05]  /*6b50*/  VIADD R0, R0, 0x3f ;  /* 0x0000003f00007836 */ /* 0x002fca0000000000 */
[----:B------:R-:W-:-:S04]  /*6b60*/  SHF.R.S32.HI R3, RZ, 0x1f, R0 ;  /* 0x0000001fff037819 */ /* 0x000fc80000011400 */
[----:B------:R-:W-:Y:S01]  /*6b70*/  LEA.HI R3, R3, R0, RZ, 0x6 ;  /* 0x0000000003037211 */ /* 0x000fe200078f30ff */
[----:B------:R-:W-:-:S03]  /*6b80*/  IMAD.MOV.U32 R0, RZ, RZ, 0x1 ;  /* 0x00000001ff007424 */ /* 0x000fc600078e00ff */
[----:B------:R-:W-:-:S05]  /*6b90*/  SHF.R.S32.HI R3, RZ, 0x6, R3 ;  /* 0x00000006ff037819 */ /* 0x000fca0000011403 */
[----:B------:R-:W-:-:S07]  /*6ba0*/  VIADD R10, R3, 0x1 ;  /* 0x00000001030a7836 */ /* 0x000fce0000000000 */
.L_x_158:
[----:B------:R-:W-:-:S03]  /*6bb0*/  UMOV UR4, 0xffffffff ;  /* 0xffffffff00047882 */ /* 0x000fc60000000000 */
[----:B------:R-:W-:Y:S05]  /*6bc0*/  BRA.DIV UR4, `(.L_x_147) ;  /* 0x0000001204e47947 */ /* 0x000fea000b800000 */
[----:B------:R-:W-:-:S13]  /*6bd0*/  ELECT P6, URZ, PT ;  /* 0x00000000003f782f */ /* 0x000fda00038c0000 */
.L_x_180:
[----:B------:R-:W1:Y:S01]  /*6be0*/  LDC R4, c[0x0][0x28c] ;  /* 0x0000a300ff047b82 */ /* 0x000e620000000800 */
[----:B------:R-:W-:Y:S01]  /*6bf0*/  BSSY B1, `(.L_x_148) ;  /* 0x0000035000017945 */ /* 0x000fe20003800000 */
[----:B-1----:R-:W-:-:S13]  /*6c00*/  ISETP.LT.OR P6, PT, R4, 0x1, !P6 ;  /* 0x000000010400780c */ /* 0x002fda00077c1670 */
[----:B------:R-:W-:Y:S05]  /*6c10*/  @P6 BRA `(.L_x_149) ;  /* 0x0000000000c86947 */ /* 0x000fea0003800000 */
[----:B------:R-:W-:Y:S01]  /*6c20*/  SHF.L.U32 R14, R7, 0x7, RZ ;  /* 0x00000007070e7819 */ /* 0x000fe200000006ff */
[----:B------:R-:W-:Y:S02]  /*6c30*/  IMAD.SHL.U32 R20, R20, 0x80, RZ ;  /* 0x0000008014147824 */ /* 0x000fe400078e00ff */
[----:B------:R-:W-:Y:S02]  /*6c40*/  IMAD.MOV.U32 R21, RZ, RZ, RZ ;  /* 0x000000ffff157224 */ /* 0x000fe400078e00ff */
[----:B------:R-:W-:Y:S02]  /*6c50*/  IMAD.MOV.U32 R4, RZ, RZ, R10 ;  /* 0x000000ffff047224 */ /* 0x000fe400078e000a */
[----:B------:R-:W-:Y:S02]  /*6c60*/  IMAD.MOV.U32 R5, RZ, RZ, R0 ;  /* 0x000000ffff057224 */ /* 0x000fe400078e0000 */
[----:B------:R-:W-:-:S07]  /*6c70*/  IMAD.MOV.U32 R7, RZ, RZ, R12 ;  /* 0x000000ffff077224 */ /* 0x000fce00078e000c */
.L_x_153:
[----:B------:R-:W1:Y:S01]  /*6c80*/  S2R R9, SR_CgaCtaId ;  /* 0x0000000000097919 */ /* 0x000e620000008800 */
[----:B------:R-:W-:-:S04]  /*6c90*/  MOV R8, 0x400 ;  /* 0x0000040000087802 */ /* 0x000fc80000000f00 */
[----:B-1----:R-:W-:Y:S02]  /*6ca0*/  LEA R18, R9, R8, 0x18 ;  /* 0x0000000809127211 */ /* 0x002fe400078ec0ff */
[----:B------:R-:W-:Y:S01]  /*6cb0*/  SHF.L.U32 R8, R5, 0x1f, RZ ;  /* 0x0000001f05087819 */ /* 0x000fe200000006ff */
[----:B------:R-:W1:Y:S01]  /*6cc0*/  @!P2 LDC R9, c[0x0][0x500] ;  /* 0x00014000ff09ab82 */ /* 0x000e620000000800 */
[----:B------:R-:W-:-:S04]  /*6cd0*/  LEA R15, R7, R18, 0x3 ;  /* 0x00000012070f7211 */ /* 0x000fc800078e18ff */
[----:B------:R-:W2:Y:S02]  /*6ce0*/  SYNCS.PHASECHK.TRANS64.TRYWAIT P1, [R15+URZ+0x30], R8 ;  /* 0x000030080f0075a7 */ /* 0x000ea4000802017f */
[----:B--2---:R-:W-:Y:S05]  /*6cf0*/  @!P1 BRA `(.L_x_150) ;  /* 0x0000001000b89947 */ /* 0x004fea0003800000 */
.L_x_181:
[----:B--2---:R-:W-:Y:S01]  /*6d00*/  PRMT R8, R11, 0x9910, RZ ;  /* 0x000099100b087816 */ /* 0x004fe200000000ff */
[----:B-1----:R1:W-:Y:S03]  /*6d10*/  @!P2 SYNCS.ARRIVE.TRANS64 RZ, [R15+URZ], R9 ;  /* 0x000000090fffa9a7 */ /* 0x0023e6000800003f */
[----:B------:R-:W-:-:S13]  /*6d20*/  ISETP.NE.AND P1, PT, R8, 0x2, PT ;  /* 0x000000020800780c */ /* 0x000fda0003f25270 */
[----:B-1----:R-:W-:Y:S05]  /*6d30*/  @P1 BRA `(.L_x_151) ;  /* 0x0000000000041947 */ /* 0x002fea0003800000 */
[----:B------:R-:W-:Y:S01]  /*6d40*/  BPT.TRAP 0x1 ;  /* 0x000000040000795c */ /* 0x000fe20000300000 */
.L_x_151:
[----:B------:R-:W-:Y:S05]  /*6d50*/  @P0 BRA `(.L_x_152) ;  /* 0x0000000000040947 */ /* 0x000fea0003800000 */
[----:B------:R-:W-:Y:S01]  /*6d60*/  BPT.TRAP 0x1 ;  /* 0x000000040000795c */ /* 0x000fe20000300000 */
.L_x_152:
[----:B------:R-:W-:Y:S01]  /*6d70*/  IMAD R18, R7, 0x4000, R18 ;  /* 0x0000400007127824 */ /* 0x000fe200078e0212 */
[----:B------:R-:W-:Y:S01]  /*6d80*/  R2UR UR9, R15 ;  /* 0x000000000f0972ca */ /* 0x000fe200000e0000 */
[----:B------:R-:W-:Y:S01]  /*6d90*/  VIADD R4, R4, 0xffffffff ;  /* 0xffffffff04047836 */ /* 0x000fe20000000000 */
[----:B------:R-:W-:Y:S01]  /*6da0*/  UIADD3 UR4, UP0, UR20, 0xf0, URZ ;  /* 0x000000f014047890 */ /* 0x000fe2000ff1e03f */
[----:B------:R-:W-:Y:S01]  /*6db0*/  R2UR UR11, R20 ;  /* 0x00000000140b72ca */ /* 0x000fe200000e0000 */
[----:B------:R-:W-:Y:S01]  /*6dc0*/  UIADD3 UR22, UP1, UR20, 0x1f0, URZ ;  /* 0x000001f014167890 */ /* 0x000fe2000ff3e03f */
[----:B------:R-:W-:Y:S01]  /*6dd0*/  R2UR UR8, R18 ;  /* 0x00000000120872ca */ /* 0x000fe200000e0000 */
[----:B------:R-:W-:Y:S01]  /*6de0*/  UIADD3.X UR5, URZ, UR21, URZ, UP0, !UPT ;  /* 0x000000153f057290 */ /* 0x000fe200087fe43f */
[----:B------:R-:W-:Y:S01]  /*6df0*/  R2UR UR10, R21 ;  /* 0x00000000150a72ca */ /* 0x000fe200000e0000 */
[----:B------:R-:W-:Y:S01]  /*6e00*/  VIADD R7, R7, 0x1 ;  /* 0x0000000107077836 */ /* 0x000fe20000000000 */
[----:B------:R-:W-:Y:S01]  /*6e10*/  R2UR UR12, R6 ;  /* 0x00000000060c72ca */ /* 0x000fe200000e0000 */
[----:B------:R-:W-:Y:S01]  /*6e20*/  UIADD3.X UR23, URZ, UR21, URZ, UP1, !UPT ;  /* 0x000000153f177290 */ /* 0x000fe20008ffe43f */
[----:B------:R-:W-:Y:S01]  /*6e30*/  R2UR UR18, R14 ;  /* 0x000000000e1272ca */ /* 0x000fe200000e0000 */
[----:B------:R-:W-:Y:S01]  /*6e40*/  UMOV UR6, 0x0 ;  /* 0x0000000000067882 */ /* 0x000fe20000000000 */
[----:B------:R-:W-:Y:S01]  /*6e50*/  ISETP.GT.AND P3, PT, R4, 0x1, PT ;  /* 0x000000010400780c */ /* 0x000fe20003f64270 */
[----:B------:R-:W-:Y:S01]  /*6e60*/  UMOV UR7, 0x10000000 ;  /* 0x1000000000077882 */ /* 0x000fe20000000000 */
[----:B------:R-:W-:Y:S01]  /*6e70*/  ISETP.NE.AND P1, PT, R7, 0x6, PT ;  /* 0x000000060700780c */ /* 0x000fe20003f25270 */
[----:B------:R-:W-:-:S02]  /*6e80*/  VIADD R21, R21, 0x40 ;  /* 0x0000004015157836 */ /* 0x000fc40000000000 */
[----:B------:R-:W-:Y:S01]  /*6e90*/  UIADD3 UR13, UR8, 0x8400, URZ ;  /* 0x00008400080d7890 */ /* 0x000fe2000fffe03f */
[----:B------:R-:W-:Y:S01]  /*6ea0*/  SEL R8, RZ, 0x1, P1 ;  /* 0x00000001ff087807 */ /* 0x000fe20000800000 */
[----:B------:R-:W-:Y:S01]  /*6eb0*/  UIADD3 UR14, UR8, 0x20400, URZ ;  /* 0x00020400080e7890 */ /* 0x000fe2000fffe03f */
[----:B------:R-:W-:Y:S02]  /*6ec0*/  SEL R7, R7, RZ, P1 ;  /* 0x000000ff07077207 */ /* 0x000fe40000800000 */
[----:B------:R-:W-:Y:S02]  /*6ed0*/  LOP3.LUT R5, R5, R8, RZ, 0x3c, !PT ;  /* 0x0000000805057212 */ /* 0x000fe400078e3cff */
[----:B------:R-:W-:Y:S02]  /*6ee0*/  UMOV UR8, UR13 ;  /* 0x0000000d00087c82 */ /* 0x000fe40008000000 */
[----:B------:R1:W-:Y:S02]  /*6ef0*/  UTMALDG.3D [UR8], [UR4], desc[UR6] ;  /* 0x00000608040075b4 */ /* 0x0003e40008011000 */
[----:B-1----:R-:W-:Y:S01]  /*6f00*/  UMOV UR8, UR14 ;  /* 0x0000000e00087c82 */ /* 0x002fe20008000000 */
[----:B------:R-:W-:-:S02]  /*6f10*/  UMOV UR11, UR18 ;  /* 0x00000012000b7c82 */ /* 0x000fc40008000000 */
[----:B------:R1:W-:Y:S02]  /*6f20*/  UTMALDG.3D [UR8], [UR22], desc[UR6] ;  /* 0x00000608160075b4 */ /* 0x0003e40008011000 */
[----:B-1----:R-:W-:Y:S05]  /*6f30*/  @P3 BRA `(.L_x_153) ;  /* 0xfffffffc00503947 */ /* 0x002fea000383ffff */
.L_x_149:
[----:B------:R-:W-:Y:S05]  /*6f40*/  BSYNC B1 ;  /* 0x0000000000017941 */ /* 0x000fea0003800000 */
.L_x_148:
[----:B------:R-:W-:Y:S01]  /*6f50*/  LOP3.LUT P3, RZ, R13, 0xff, RZ, 0xc0, !PT ;  /* 0x000000ff0dff7812 */ /* 0x000fe2000786c0ff */
[----:B------:R-:W-:Y:S01]  /*6f60*/  IMAD.IADD R12, R3, 0x1, R12 ;  /* 0x00000001030c7824 */ /* 0x000fe200078e020c */
[----:B------:R-:W-:Y:S01]  /*6f70*/  IADD3 R16, P4, R16, UR38, RZ ;  /* 0x0000002610107c10 */ /* 0x000fe2000ff9e0ff */
[----:B------:R-:W-:Y:S01]  /*6f80*/  ULDC.64 UR4, c[0x0][0x8f8] ;  /* 0x00023e0000047ab9 */ /* 0x000fe20000000a00 */
[----:B------:R-:W-:Y:S01]  /*6f90*/  BSSY B1, `(.L_x_154) ;  /* 0x000006b000017945 */ /* 0x000fe20003800000 */
[----:B------:R-:W-:Y:S02]  /*6fa0*/  MOV R20, 0xffffffff ;  /* 0xffffffff00147802 */ /* 0x000fe40000000f00 */
[----:B------:R-:W-:Y:S02]  /*6fb0*/  ISETP.GT.U32.AND P1, PT, R12, 0x5, PT ;  /* 0x000000050c00780c */ /* 0x000fe40003f24070 */
[----:B------:R-:W-:Y:S02]  /*6fc0*/  IADD3.X R17, R17, UR37, RZ, P4, !PT ;  /* 0x0000002511117c10 */ /* 0x000fe4000a7fe4ff */
[----:B------:R-:W-:-:S02]  /*6fd0*/  ISETP.LT.U32.AND P1, PT, R3, 0x6, P1 ;  /* 0x000000060300780c */ /* 0x000fc40000f21070 */
[----:B------:R-:W1:Y:S01]  /*6fe0*/  @P3 S2R R5, SR_CgaCtaId ;  /* 0x0000000000053919 */ /* 0x000e620000008800 */
[----:B------:R-:W-:Y:S02]  /*6ff0*/  @P3 MOV R4, 0x400 ;  /* 0x0000040000043802 */ /* 0x000fe40000000f00 */
[----:B------:R-:W-:Y:S02]  /*7000*/  PRMT R13, RZ, 0x7610, R13 ;  /* 0x00007610ff0d7816 */ /* 0x000fe4000000000d */
[----:B-1----:R-:W-:Y:S01]  /*7010*/  @P3 LEA R6, R5, R4, 0x18 ;  /* 0x0000000405063211 */ /* 0x002fe200078ec0ff */
[----:B------:R-:W-:-:S03]  /*7020*/  IMAD.WIDE.U32 R4, R12, -0x55555555, RZ ;  /* 0xaaaaaaab0c047825 */ /* 0x000fc600078e00ff */
[----:B------:R1:W-:Y:S01]  /*7030*/  @P3 SYNCS.ARRIVE.TRANS64.A1T0 RZ, [R6+URZ+0xa8], RZ ;  /* 0x0000a8ff06ff39a7 */ /* 0x0003e2000810003f */
[----:B------:R-:W-:Y:S02]  /*7040*/  ISETP.GE.U32.AND P3, PT, R3, 0x6, PT ;  /* 0x000000060300780c */ /* 0x000fe40003f66070 */
[----:B------:R-:W-:Y:S02]  /*7050*/  SHF.R.U32.HI R7, RZ, 0x2, R5 ;  /* 0x00000002ff077819 */ /* 0x000fe40000011605 */
[----:B------:R-:W-:Y:S02]  /*7060*/  SEL R5, RZ, 0x1, !P1 ;  /* 0x00000001ff057807 */ /* 0x000fe40004800000 */
[----:B------:R-:W-:Y:S01]  /*7070*/  ISETP.GE.U32.AND P1, PT, R16, UR4, PT ;  /* 0x0000000410007c0c */ /* 0x000fe2000bf26070 */
[----:B------:R-:W-:Y:S01]  /*7080*/  IMAD R12, R7, -0x6, R12 ;  /* 0xfffffffa070c7824 */ /* 0x000fe200078e020c */
[----:B------:R-:W-:Y:S01]  /*7090*/  LOP3.LUT R0, R0, R5, RZ, 0x3c, !PT ;  /* 0x0000000500007212 */ /* 0x000fe200078e3cff */
[----:B-1----:R-:W-:Y:S01]  /*70a0*/  IMAD.MOV.U32 R6, RZ, RZ, -0x1 ;  /* 0xffffffffff067424 */ /* 0x002fe200078e00ff */
[----:B------:R-:W-:-:S02]  /*70b0*/  ISETP.GE.U32.AND.EX P1, PT, R17, UR5, PT, P1 ;  /* 0x0000000511007c0c */ /* 0x000fc4000bf26110 */
[----:B------:R-:W-:Y:S02]  /*70c0*/  PRMT R4, RZ, 0x7610, R4 ;  /* 0x00007610ff047816 */ /* 0x000fe40000000004 */
[----:B------:R-:W-:Y:S01]  /*70d0*/  @P3 LOP3.LUT R0, R0, 0x1, R7, 0x78, !PT ;  /* 0x0000000100003812 */ /* 0x000fe200078e7807 */
[----:B------:R-:W-:-:S08]  /*70e0*/  IMAD.MOV.U32 R7, RZ, RZ, -0x1 ;  /* 0xffffffffff077424 */ /* 0x000fd000078e00ff */
[----:B------:R-:W-:Y:S05]  /*70f0*/  @P1 BRA `(.L_x_155) ;  /* 0x0000000400501947 */ /* 0x000fea0003800000 */
[----:B------:R-:W-:Y:S01]  /*7100*/  ULDC.64 UR4, c[0x0][0x8d0] ;  /* 0x0002340000047ab9 */ /* 0x000fe20000000a00 */
[----:B------:R-:W1:Y:S01]  /*7110*/  S2R R15, SR_CTAID.X ;  /* 0x00000000000f7919 */ /* 0x000e620000002500 */
[----:B------:R-:W-:Y:S01]  /*7120*/  ISETP.NE.U32.AND P1, PT, RZ, UR4, PT ;  /* 0x00000004ff007c0c */ /* 0x000fe2000bf25070 */
[----:B------:R-:W-:Y:S01]  /*7130*/  ULDC UR7, c[0x0][0x8d8] ;  /* 0x0002360000077ab9 */ /* 0x000fe20000000800 */
[----:B------:R-:W-:Y:S01]  /*7140*/  IMAD.MOV.U32 R4, RZ, RZ, R16 ;  /* 0x000000ffff047224 */ /* 0x000fe200078e0010 */
[----:B------:R-:W2:Y:S01]  /*7150*/  S2R R14, SR_CTAID.Y ;  /* 0x00000000000e7919 */ /* 0x000ea20000002600 */
[----:B------:R-:W-:Y:S01]  /*7160*/  ISETP.NE.AND.EX P1, PT, RZ, UR5, PT, P1 ;  /* 0x00000005ff007c0c */ /* 0x000fe2000bf25310 */
[----:B------:R-:W-:-:S12]  /*7170*/  IMAD.MOV.U32 R5, RZ, RZ, R17 ;  /* 0x000000ffff057224 */ /* 0x000fd800078e0011 */
[----:B------:R-:W-:Y:S05]  /*7180*/  @!P1 BRA `(.L_x_156) ;  /* 0x0000000000289947 */ /* 0x000fea0003800000 */
[----:B------:R-:W-:Y:S02]  /*7190*/  ULDC UR6, c[0x0][0x8dc] ;  /* 0x0002370000067ab9 */ /* 0x000fe40000000800 */
[----:B------:R-:W-:-:S05]  /*71a0*/  IADD3 R9, P1, R16, UR6, RZ ;  /* 0x0000000610097c10 */ /* 0x000fca000ff3e0ff */
[----:B------:R-:W-:-:S04]  /*71b0*/  IMAD.X R21, RZ, RZ, R17, P1 ;  /* 0x000000ffff157224 */ /* 0x000fc800008e0611 */
[----:B------:R-:W-:-:S04]  /*71c0*/  IMAD.WIDE.U32 R6, R21, UR4, RZ ;  /* 0x0000000415067c25 */ /* 0x000fc8000f8e00ff */
[----:B------:R-:W-:-:S04]  /*71d0*/  IMAD.WIDE.U32 R6, P1, R9, UR5, R6 ;  /* 0x0000000509067c25 */ /* 0x000fc8000f820006 */
[----:B------:R-:W-:Y:S01]  /*71e0*/  IMAD.WIDE.U32 R8, R9, UR4, RZ ;  /* 0x0000000409087c25 */ /* 0x000fe2000f8e00ff */
[----:B------:R-:W-:-:S03]  /*71f0*/  IADD3.X R5, RZ, RZ, RZ, P1, !PT ;  /* 0x000000ffff057210 */ /* 0x000fc60000ffe4ff */
[----:B------:R-:W-:Y:S01]  /*7200*/  IMAD.MOV.U32 R4, RZ, RZ, R7 ;  /* 0x000000ffff047224 */ /* 0x000fe200078e0007 */
[----:B------:R-:W-:-:S05]  /*7210*/  IADD3 RZ, P1, R9, R6, RZ ;  /* 0x0000000609ff7210 */ /* 0x000fca0007f3e0ff */
[----:B------:R-:W-:-:S08]  /*7220*/  IMAD.WIDE.U32.X R4, R21, UR5, R4, P1 ;  /* 0x0000000515047c25 */ /* 0x000fd000088e0404 */
.L_x_156:
[--C-:B------:R-:W-:Y:S01]  /*7230*/  SHF.R.U64 R8, R4, UR7, R5.reuse ;  /* 0x0000000704087c19 */ /* 0x100fe20008001205 */
[----:B------:R-:W-:Y:S01]  /*7240*/  ULDC.64 UR4, c[0x0][0x8c8] ;  /* 0x0002320000047ab9 */ /* 0x000fe20000000a00 */
[----:B------:R-:W-:Y:S01]  /*7250*/  SHF.R.U32.HI R4, RZ, UR7, R5 ;  /* 0x00000007ff047c19 */ /* 0x000fe20008011605 */
[----:B------:R-:W3:Y:S01]  /*7260*/  LDC R24, c[0x0][0x144] ;  /* 0x00005100ff187b82 */ /* 0x000ee20000000800 */
[----:B------:R-:W-:Y:S01]  /*7270*/  IADD3 R7, P1, RZ, -R8, RZ ;  /* 0x80000008ff077210 */ /* 0x000fe20007f3e0ff */
[----:B------:R-:W-:Y:S01]  /*7280*/  ULDC.64 UR8, c[0x0][0x8e8] ;  /* 0x00023a0000087ab9 */ /* 0x000fe20000000a00 */
[----:B-1----:R-:W-:Y:S01]  /*7290*/  I2FP.F32.U32 R9, R15 ;  /* 0x0000000f00097245 */ /* 0x002fe20000201000 */
[----:B------:R-:W-:Y:S02]  /*72a0*/  ULDC UR6, c[0x0][0x8b0] ;  /* 0x00022c0000067ab9 */ /* 0x000fe40000000800 */
[----:B------:R-:W-:Y:S01]  /*72b0*/  IMAD.X R4, RZ, RZ, ~R4, P1 ;  /* 0x000000ffff047224 */ /* 0x000fe200008e0e04 */
[----:B------:R-:W-:Y:S01]  /*72c0*/  ISETP.NE.U32.AND P1, PT, RZ, UR8, PT ;  /* 0x00000008ff007c0c */ /* 0x000fe2000bf25070 */
[----:B------:R-:W1:Y:S02]  /*72d0*/  LDC R21, c[0x0][0x148] ;  /* 0x00005200ff157b82 */ /* 0x000e640000000800 */
[----:B------:R-:W-:Y:S01]  /*72e0*/  IMAD R6, R4, UR4, RZ ;  /* 0x0000000404067c24 */ /* 0x000fe2000f8e02ff */
[----:B------:R-:W-:Y:S01]  /*72f0*/  ISETP.NE.AND.EX P1, PT, RZ, UR9, PT, P1 ;  /* 0x00000009ff007c0c */ /* 0x000fe2000bf25310 */
[----:B------:R-:W-:Y:S01]  /*7300*/  IMAD.WIDE.U32 R4, R7, UR4, R16 ;  /* 0x0000000407047c25 */ /* 0x000fe2000f8e0010 */
[----:B------:R-:W-:-:S03]  /*7310*/  ULDC UR4, c[0x0][0x150] ;  /* 0x0000540000047ab9 */ /* 0x000fc60000000800 */
[----:B------:R-:W-:Y:S02]  /*7320*/  IMAD R7, R7, UR5, R6 ;  /* 0x0000000507077c24 */ /* 0x000fe4000f8e0206 */
[----:B------:R-:W-:Y:S01]  /*7330*/  FMUL R6, R9, UR4 ;  /* 0x0000000409067c20 */ /* 0x000fe20008400000 */
[----:B------:R-:W-:Y:S01]  /*7340*/  ULDC UR4, c[0x0][0x8c0] ;  /* 0x0002300000047ab9 */ /* 0x000fe20000000800 */
[----:B------:R-:W-:Y:S01]  /*7350*/  ULDC UR5, c[0x0][0x154] ;  /* 0x0000550000057ab9 */ /* 0x000fe20000000800 */
[----:B------:R-:W-:-:S03]  /*7360*/  IMAD.IADD R5, R5, 0x1, R7 ;  /* 0x0000000105057824 */ /* 0x000fc600078e0207 */
[----:B------:R-:W4:Y:S02]  /*7370*/  F2I.U32.TRUNC.NTZ R6, R6 ;  /* 0x0000000600067305 */ /* 0x000f24000020f000 */
[----:B------:R-:W-:Y:S02]  /*7380*/  SHF.R.U64 R9, R4, UR4, R5 ;  /* 0x0000000404097c19 */ /* 0x000fe40008001205 */
[----:B--2---:R-:W-:-:S05]  /*7390*/  I2FP.F32.U32 R4, R14 ;  /* 0x0000000e00047245 */ /* 0x004fca0000201000 */
[----:B------:R-:W-:Y:S01]  /*73a0*/  FMUL R22, R4, UR5 ;  /* 0x0000000504167c20 */ /* 0x000fe20008400000 */
[----:B------:R-:W-:Y:S01]  /*73b0*/  SHF.R.U32.HI R4, RZ, UR4, R5 ;  /* 0x00000004ff047c19 */ /* 0x000fe20008011605 */
[----:B------:R-:W-:-:S03]  /*73c0*/  ULDC UR4, c[0x0][0x900] ;  /* 0x0002400000047ab9 */ /* 0x000fc60000000800 */
[--C-:B------:R-:W-:Y:S01]  /*73d0*/  SHF.R.U64 R20, R9, UR6, R4.reuse ;  /* 0x0000000609147c19 */ /* 0x100fe20008001204 */
[----:B------:R-:W2:Y:S01]  /*73e0*/  F2I.U32.TRUNC.NTZ R22, R22 ;  /* 0x0000001600167305 */ /* 0x000ea2000020f000 */
[----:B------:R-:W-:Y:S01]  /*73f0*/  SHF.R.U32.HI R5, RZ, UR6, R4 ;  /* 0x00000006ff057c19 */ /* 0x000fe20008011604 */
[----:B----4-:R-:W-:-:S03]  /*7400*/  IMAD.MOV R6, RZ, RZ, -R6 ;  /* 0x000000ffff067224 */ /* 0x010fc600078e0a06 */
[----:B------:R-:W-:Y:S01]  /*7410*/  SHF.R.U64 R18, R20, UR4, R5 ;  /* 0x0000000414127c19 */ /* 0x000fe20008001205 */
[----:B---3--:R-:W-:Y:S01]  /*7420*/  IMAD R15, R24, R6, R15 ;  /* 0x00000006180f7224 */ /* 0x008fe200078e020f */
[----:B------:R-:W-:-:S03]  /*7430*/  SHF.R.U32.HI R23, RZ, UR4, R5 ;  /* 0x00000004ff177c19 */ /* 0x000fc60008011605 */
[----:B------:R-:W-:Y:S01]  /*7440*/  IMAD.MOV.U32 R4, RZ, RZ, R18 ;  /* 0x000000ffff047224 */ /* 0x000fe200078e0012 */
[----:B------:R-:W-:Y:S01]  /*7450*/  MOV R5, R23 ;  /* 0x0000001700057202 */ /* 0x000fe20000000f00 */
[----:B--2---:R-:W-:Y:S06]  /*7460*/  @!P1 BRA `(.L_x_157) ;  /* 0x0000000000289947 */ /* 0x004fec0003800000 */
[----:B------:R-:W-:Y:S02]  /*7470*/  ULDC UR4, c[0x0][0x8f4] ;  /* 0x00023d0000047ab9 */ /* 0x000fe40000000800 */
[----:B------:R-:W-:-:S05]  /*7480*/  IADD3 R5, P1, R18, UR4, RZ ;  /* 0x0000000412057c10 */ /* 0x000fca000ff3e0ff */
[----:B------:R-:W-:-:S04]  /*7490*/  IMAD.X R23, RZ, RZ, R23, P1 ;  /* 0x000000ffff177224 */ /* 0x000fc800008e0617 */
[----:B------:R-:W-:-:S04]  /*74a0*/  IMAD.WIDE.U32 R6, R23, UR8, RZ ;  /* 0x0000000817067c25 */ /* 0x000fc8000f8e00ff */
[----:B------:R-:W-:-:S04]  /*74b0*/  IMAD.WIDE.U32 R6, P1, R5, UR9, R6 ;  /* 0x0000000905067c25 */ /* 0x000fc8000f820006 */
[----:B------:R-:W-:-:S04]  /*74c0*/  IMAD.WIDE.U32 R4, R5, UR8, RZ ;  /* 0x0000000805047c25 */ /* 0x000fc8000f8e00ff */
[----:B------:R-:W-:Y:S01]  /*74d0*/  IMAD.MOV.U32 R4, RZ, RZ, R7 ;  /* 0x000000ffff047224 */ /* 0x000fe200078e0007 */
[----:B------:R-:W-:Y:S01]  /*74e0*/  IADD3 RZ, P3, R5, R6, RZ ;  /* 0x0000000605ff7210 */ /* 0x000fe20007f7e0ff */
[----:B------:R-:W-:-:S04]  /*74f0*/  IMAD.X R5, RZ, RZ, RZ, P1 ;  /* 0x000000ffff057224 */ /* 0x000fc800008e06ff */
[----:B------:R-:W-:-:S08]  /*7500*/  IMAD.WIDE.U32.X R4, R23, UR9, R4, P3 ;  /* 0x0000000917047c25 */ /* 0x000fd000098e0404 */
.L_x_157:
[----:B------:R-:W-:Y:S01]  /*7510*/  ISETP.NE.AND P1, PT, R2, 0x1, PT ;  /* 0x000000010200780c */ /* 0x000fe20003f25270 */
[----:B------:R-:W-:Y:S01]  /*7520*/  ULDC UR4, c[0x0][0x8f0] ;  /* 0x00023c0000047ab9 */ /* 0x000fe20000000800 */
[----:B------:R-:W-:Y:S01]  /*7530*/  LOP3.LUT R20, R20, UR16, RZ, 0xc0, !PT ;  /* 0x0000001014147c12 */ /* 0x000fe2000f8ec0ff */
[----:B------:R-:W-:Y:S01]  /*7540*/  IMAD.MOV R22, RZ, RZ, -R22 ;  /* 0x000000ffff167224 */ /* 0x000fe200078e0a16 */
[----:B------:R-:W-:Y:S01]  /*7550*/  SHF.R.U64 R5, R4, UR4, R5 ;  /* 0x0000000404057c19 */ /* 0x000fe20008001205 */
[----:B------:R-:W-:Y:S01]  /*7560*/  ULDC UR4, c[0x0][0x8e0] ;  /* 0x0002380000047ab9 */ /* 0x000fe20000000800 */
[----:B------:R-:W-:Y:S01]  /*7570*/  LOP3.LUT R9, R9, UR15, RZ, 0xc0, !PT ;  /* 0x0000000f09097c12 */ /* 0x000fe2000f8ec0ff */
[----:B------:R-:W-:Y:S01]  /*7580*/  ULDC UR5, c[0x0][0x8b8] ;  /* 0x00022e0000057ab9 */ /* 0x000fe20000000800 */
[----:B------:R-:W-:Y:S01]  /*7590*/  MOV R4, 0x1 ;  /* 0x0000000100047802 */ /* 0x000fe20000000f00 */
[----:B------:R-:W-:Y:S02]  /*75a0*/  IMAD.MOV R7, RZ, RZ, -R5 ;  /* 0x000000ffff077224 */ /* 0x000fe400078e0a05 */
[----:B------:R-:W-:-:S02]  /*75b0*/  IMAD R20, R5, UR17, R20 ;  /* 0x0000001105147c24 */ /* 0x000fc4000f8e0214 */
[----:B-1----:R-:W-:Y:S02]  /*75c0*/  @P1 IMAD R15, R21, R22, R14 ;  /* 0x00000016150f1224 */ /* 0x002fe400078e020e */
[----:B------:R-:W-:Y:S01]  /*75d0*/  IMAD R18, R7, UR4, R18 ;  /* 0x0000000407127c24 */ /* 0x000fe2000f8e0212 */
[----:B------:R-:W-:Y:S01]  /*75e0*/  ULDC UR4, c[0x0][0x8a8] ;  /* 0x00022a0000047ab9 */ /* 0x000fe20000000800 */
[----:B------:R-:W-:Y:S02]  /*75f0*/  IMAD R15, R20, UR5, R15 ;  /* 0x00000005140f7c24 */ /* 0x000fe4000f8e020f */
[----:B------:R-:W-:Y:S02]  /*7600*/  IMAD R18, R18, UR4, R9 ;  /* 0x0000000412127c24 */ /* 0x000fe4000f8e0209 */
[----:B------:R-:W-:-:S03]  /*7610*/  IMAD.MOV.U32 R6, RZ, RZ, R8 ;  /* 0x000000ffff067224 */ /* 0x000fc600078e0008 */
[----:B------:R-:W-:Y:S02]  /*7620*/  SEL R7, R18, R15, !P1 ;  /* 0x0000000f12077207 */ /* 0x000fe40004800000 */
[----:B------:R-:W-:-:S07]  /*7630*/  SEL R20, R15, R18, !P1 ;  /* 0x000000120f147207 */ /* 0x000fce0004800000 */
.L_x_155:
[----:B------:R-:W-:Y:S05]  /*7640*/  BSYNC B1 ;  /* 0x0000000000017941 */ /* 0x000fea0003800000 */
.L_x_154:
[----:B------:R-:W-:-:S13]  /*7650*/  LOP3.LUT P1, RZ, R4, 0xff, RZ, 0xc0, !PT ;  /* 0x000000ff04ff7812 */ /* 0x000fda000782c0ff */
[----:B------:R-:W-:Y:S05]  /*7660*/  @P1 BRA `(.L_x_158) ;  /* 0xfffffff400501947 */ /* 0x000fea000383ffff */
[----:B------:R-:W-:Y:S05]  /*7670*/  BSYNC B0 ;  /* 0x0000000000007941 */ /* 0x000fea0003800000 */
.L_x_146:
[----:B------:R-:W-:-:S03]  /*7680*/  UMOV UR4, 0xffffffff ;  /* 0xffffffff00047882 */ /* 0x000fc60000000000 */
[----:B------:R-:W-:Y:S05]  /*7690*/  BRA.DIV UR4, `(.L_x_159) ;  /* 0x0000000a04647947 */ /* 0x000fea000b800000 */
[----:B------:R-:W-:-:S13]  /*76a0*/  ELECT P6, URZ, PT ;  /* 0x00000000003f782f */ /* 0x000fda00038c0000 */
.L_x_184:
[----:B------:R-:W-:Y:S05]  /*76b0*/  @!P6 BRA `(.L_x_10) ;  /* 0x0000000000ece947 */ /* 0x000fea0003800000 */
[----:B------:R-:W-:-:S04]  /*76c0*/  LOP3.LUT R19, R19, 0x2, RZ, 0xfc, !PT ;  /* 0x0000000213137812 */ /* 0x000fc800078efcff */
[----:B------:R-:W-:-:S13]  /*76d0*/  ISETP.NE.AND P0, PT, R19, 0x3, PT ;  /* 0x000000031300780c */ /* 0x000fda0003f05270 */
[----:B------:R-:W-:Y:S05]  /*76e0*/  @!P0 BRA `(.L_x_160) ;  /* 0x0000000000048947 */ /* 0x000fea0003800000 */
[----:B------:R-:W-:Y:S01]  /*76f0*/  BPT.TRAP 0x1 ;  /* 0x000000040000795c */ /* 0x000fe20000300000 */
.L_x_160:
[----:B------:R-:W1:Y:S01]  /*7700*/  S2R R3, SR_CgaCtaId ;  /* 0x0000000000037919 */ /* 0x000e620000008800 */
[----:B------:R-:W-:-:S04]  /*7710*/  MOV R2, 0x400 ;  /* 0x0000040000027802 */ /* 0x000fc80000000f00 */
[----:B-1----:R-:W-:Y:S02]  /*7720*/  LEA R3, R3, R2, 0x18 ;  /* 0x0000000203037211 */ /* 0x002fe400078ec0ff */
[----:B------:R-:W-:-:S03]  /*7730*/  SHF.L.U32 R2, R0, 0x1f, RZ ;  /* 0x0000001f00027819 */ /* 0x000fc600000006ff */
[----:B------:R-:W-:-:S04]  /*7740*/  VIADD R3, R3, 0x30 ;  /* 0x0000003003037836 */ /* 0x000fc80000000000 */
[C---:B------:R-:W-:Y:S02]  /*7750*/  IMAD R7, R12.reuse, 0x8, R3 ;  /* 0x000000080c077824 */ /* 0x040fe400078e0203 */
[----:B------:R-:W-:Y:S02]  /*7760*/  VIADD R12, R12, 0x1 ;  /* 0x000000010c0c7836 */ /* 0x000fe40000000000 */
[----:B------:R-:W1:Y:S03]  /*7770*/  SYNCS.PHASECHK.TRANS64.TRYWAIT P0, [R7+URZ], R2 ;  /* 0x00000002070075a7 */ /* 0x000e66000800017f */
[----:B------:R-:W-:-:S04]  /*7780*/  ISETP.NE.AND P1, PT, R12, 0x6, PT ;  /* 0x000000060c00780c */ /* 0x000fc80003f25270 */
[----:B------:R-:W-:Y:S02]  /*7790*/  SEL R5, RZ, 0x1, P1 ;  /* 0x00000001ff057807 */ /* 0x000fe40000800000 */
[----:B------:R-:W-:Y:S02]  /*77a0*/  SEL R12, R12, RZ, P1 ;  /* 0x000000ff0c0c7207 */ /* 0x000fe40000800000 */
[----:B------:R-:W-:-:S03]  /*77b0*/  LOP3.LUT R5, R0, R5, RZ, 0x3c, !PT ;  /* 0x0000000500057212 */ /* 0x000fc600078e3cff */
[----:B------:R-:W-:Y:S01]  /*77c0*/  IMAD R9, R12, 0x8, R3 ;  /* 0x000000080c097824 */ /* 0x000fe200078e0203 */
[----:B------:R-:W-:Y:S01]  /*77d0*/  SHF.L.U32 R4, R5, 0x1f, RZ ;  /* 0x0000001f05047819 */ /* 0x000fe200000006ff */
[----:B-1----:R-:W-:Y:S06]  /*77e0*/  @!P0 BRA `(.L_x_161) ;  /* 0x0000000800308947 */ /* 0x002fec0003800000 */
.L_x_185:
[----:B------:R-:W2:Y:S01]  /*77f0*/  SYNCS.PHASECHK.TRANS64.TRYWAIT P0, [R9+URZ], R4 ;  /* 0x00000004090075a7 */ /* 0x000ea2000800017f */
[----:B------:R-:W-:-:S04]  /*7800*/  IADD3 R0, R12, 0x1, RZ ;  /* 0x000000010c007810 */ /* 0x000fc80007ffe0ff */
[----:B------:R-:W-:-:S04]  /*7810*/  ISETP.NE.AND P1, PT, R0, 0x6, PT ;  /* 0x000000060000780c */ /* 0x000fc80003f25270 */
[----:B-1----:R-:W-:Y:S02]  /*7820*/  SEL R2, RZ, 0x1, P1 ;  /* 0x00000001ff027807 */ /* 0x002fe40000800000 */
[----:B------:R-:W-:Y:S02]  /*7830*/  SEL R0, R0, RZ, P1 ;  /* 0x000000ff00007207 */ /* 0x000fe40000800000 */
[----:B------:R-:W-:-:S03]  /*7840*/  LOP3.LUT R7, R5, R2, RZ, 0x3c, !PT ;  /* 0x0000000205077212 */ /* 0x000fc600078e3cff */
[----:B------:R-:W-:Y:S01]  /*7850*/  IMAD R6, R0, 0x8, R3 ;  /* 0x0000000800067824 */ /* 0x000fe200078e0203 */
[----:B------:R-:W-:Y:S01]  /*7860*/  SHF.L.U32 R5, R7, 0x1f, RZ ;  /* 0x0000001f07057819 */ /* 0x000fe200000006ff */
[----:B--2---:R-:W-:Y:S06]  /*7870*/  @!P0 BRA `(.L_x_162) ;  /* 0x0000000800208947 */ /* 0x004fec0003800000 */
.L_x_186:
[----:B------:R-:W2:Y:S01]  /*7880*/  SYNCS.PHASECHK.TRANS64.TRYWAIT P0, [R6+URZ], R5 ;  /* 0x00000005060075a7 */ /* 0x000ea2000800017f */
[----:B------:R-:W-:-:S05]  /*7890*/  VIADD R0, R0, 0x1 ;  /* 0x0000000100007836 */ /* 0x000fca0000000000 */
[----:B------:R-:W-:-:S04]  /*78a0*/  ISETP.NE.AND P1, PT, R0, 0x6, PT ;  /* 0x000000060000780c */ /* 0x000fc80003f25270 */
[----:B------:R-:W-:Y:S02]  /*78b0*/  SEL R2, RZ, 0x1, P1 ;  /* 0x00000001ff027807 */ /* 0x000fe40000800000 */
[----:B------:R-:W-:Y:S02]  /*78c0*/  SEL R0, R0, RZ, P1 ;  /* 0x000000ff00007207 */ /* 0x000fe40000800000 */
[----:B------:R-:W-:-:S03]  /*78d0*/  LOP3.LUT R7, R7, R2, RZ, 0x3c, !PT ;  /* 0x0000000207077212 */ /* 0x000fc600078e3cff */
[----:B-1----:R-:W-:Y:S01]  /*78e0*/  IMAD R9, R0, 0x8, R3 ;  /* 0x0000000800097824 */ /* 0x002fe200078e0203 */
[----:B------:R-:W-:Y:S01]  /*78f0*/  SHF.L.U32 R4, R7, 0x1f, RZ ;  /* 0x0000001f07047819 */ /* 0x000fe200000006ff */
[----:B--2---:R-:W-:Y:S06]  /*7900*/  @!P0 BRA `(.L_x_163) ;  /* 0x0000000800108947 */ /* 0x004fec0003800000 */
.L_x_187:
        /* <DEDUP_REMOVED lines=9> */
.L_x_188:
[----:B------:R-:W2:Y:S01]  /*79a0*/  SYNCS.PHASECHK.TRANS64.TRYWAIT P0, [R6+URZ], R5 ;  /* 0x00000005060075a7 */ /* 0x000ea2000800017f */
[----:B------:R-:W-:-:S04]  /*79b0*/  IADD3 R0, R0, 0x1, RZ ;  /* 0x0000000100007810 */ /* 0x000fc80007ffe0ff */
[----:B------:R-:W-:-:S04]  /*79c0*/  ISETP.NE.AND P1, PT, R0, 0x6, PT ;  /* 0x000000060000780c */ /* 0x000fc80003f25270 */
[----:B------:R-:W-:Y:S02]  /*79d0*/  SEL R2, RZ, 0x1, P1 ;  /* 0x00000001ff027807 */ /* 0x000fe40000800000 */
[----:B------:R-:W-:Y:S02]  /*79e0*/  SEL R0, R0, RZ, P1 ;  /* 0x000000ff00007207 */ /* 0x000fe40000800000 */
[----:B------:R-:W-:Y:S01]  /*79f0*/  LOP3.LUT R2, R7, R2, RZ, 0x3c, !PT ;  /* 0x0000000207027212 */ /* 0x000fe200078e3cff */
[----:B--2---:R-:W-:Y:S06]  /*7a00*/  @!P0 BRA `(.L_x_165) ;  /* 0x0000000400f88947 */ /* 0x004fec0003800000 */
.L_x_189:
[----:B------:R-:W-:Y:S01]  /*7a10*/  IMAD R3, R0, 0x8, R3 ;  /* 0x0000000800037824 */ /* 0x000fe200078e0203 */
[----:B------:R-:W-:-:S07]  /*7a20*/  SHF.L.U32 R0, R2, 0x1f, RZ ;  /* 0x0000001f02007819 */ /* 0x000fce00000006ff */
.L_x_166:
[----:B---3--:R3:W4:Y:S02]  /*7a30*/  SYNCS.PHASECHK.TRANS64.TRYWAIT P0, [R3+URZ], R0 ;  /* 0x00000000030075a7 */ /* 0x008724000800017f */
[----:B----4-:R-:W-:Y:S05]  /*7a40*/  @!P0 NANOSLEEP.SYNCS 0x989680 ;  /* 0x009896800000895d */ /* 0x010fea0003900000 */
[----:B------:R-:W4:Y:S02]  /*7a50*/  @!P0 SYNCS.PHASECHK.TRANS64 P0, [R3+URZ], R0 ;  /* 0x00000000030085a7 */ /* 0x000f24000800007f */
[----:B----4-:R-:W-:Y:S05]  /*7a60*/  @!P0 BRA `(.L_x_166) ;  /* 0xfffffffc00f08947 */ /* 0x010fea000383ffff */
.L_x_10:
[----:B------:R-:W-:Y:S05]  /*7a70*/  BSYNC B6 ;  /* 0x0000000000067941 */ /* 0x000fea0003800000 */
.L_x_8:
[----:B------:R-:W-:Y:S05]  /*7a80*/  EXIT ;  /* 0x000000000000794d */ /* 0x000fea0003800000 */
.L_x_23:
[----:B--2---:R2:W3:Y:S02]  /*7a90*/  SYNCS.PHASECHK.TRANS64.TRYWAIT P1, [R3+URZ], R0 ;  /* 0x00000000030075a7 */ /* 0x0044e4000802017f */
[----:B---3--:R-:W-:Y:S05]  /*7aa0*/  @!P1 NANOSLEEP.SYNCS 0x989680 ;  /* 0x009896800000995d */ /* 0x008fea0003900000 */
[----:B------:R-:W3:Y:S02]  /*7ab0*/  @!P1 SYNCS.PHASECHK.TRANS64 P1, [R3+URZ], R0 ;  /* 0x00000000030095a7 */ /* 0x000ee4000802007f */
[----:B---3--:R-:W-:Y:S05]  /*7ac0*/  @!P1 BRA `(.L_x_23) ;  /* 0xfffffffc00f09947 */ /* 0x008fea000383ffff */
[----:B------:R-:W-:Y:S05]  /*7ad0*/  BRA `(.L_x_22) ;  /* 0xffffff9c00c87947 */ /* 0x000fea000383ffff */
.L_x_28:
[----:B--2---:R-:W-:-:S04]  /*7ae0*/  IMAD.U32 R4, RZ, RZ, UR4 ;  /* 0x00000004ff047e24 */ /* 0x004fc8000f8e00ff */
[----:B------:R2:W3:Y:S03]  /*7af0*/  SYNCS.PHASECHK.TRANS64.TRYWAIT P1, [R4+URZ], R3 ;  /* 0x00000003040075a7 */ /* 0x0004e6000802017f */
[----:B---3--:R-:W-:Y:S05]  /*7b00*/  @!P1 NANOSLEEP.SYNCS 0x989680 ;  /* 0x009896800000995d */ /* 0x008fea0003900000 */
[----:B------:R-:W3:Y:S02]  /*7b10*/  @!P1 SYNCS.PHASECHK.TRANS64 P1, [R4+URZ], R3 ;  /* 0x00000003040095a7 */ /* 0x000ee4000802007f */
[----:B---3--:R-:W-:Y:S05]  /*7b20*/  @!P1 BRA `(.L_x_28) ;  /* 0xfffffffc00ec9947 */ /* 0x008fea000383ffff */
[----:B------:R-:W-:Y:S05]  /*7b30*/  BRA `(.L_x_27) ;  /* 0xffffffa000887947 */ /* 0x000fea000383ffff */
.L_x_51:
[----:B-1----:R-:W-:-:S04]  /*7b40*/  IMAD.U32 R4, RZ, RZ, UR51 ;  /* 0x00000033ff047e24 */ /* 0x002fc8000f8e00ff */
[----:B------:R1:W2:Y:S03]  /*7b50*/  SYNCS.PHASECHK.TRANS64.TRYWAIT P0, [R4+URZ+0x60], R3 ;  /* 0x00006003040075a7 */ /* 0x0002a6000800017f */
[----:B--2---:R-:W-:Y:S05]  /*7b60*/  @!P0 NANOSLEEP.SYNCS 0x989680 ;  /* 0x009896800000895d */ /* 0x004fea0003900000 */
[----:B------:R-:W2:Y:S02]  /*7b70*/  @!P0 SYNCS.PHASECHK.TRANS64 P0, [R4+URZ+0x60], R3 ;  /* 0x00006003040085a7 */ /* 0x000ea4000800007f */
[----:B--2---:R-:W-:Y:S05]  /*7b80*/  @!P0 BRA `(.L_x_51) ;  /* 0xfffffffc00ec8947 */ /* 0x004fea000383ffff */
[----:B------:R-:W-:Y:S05]  /*7b90*/  BRA `(.L_x_167) ;  /* 0xffffffb000447947 */ /* 0x000fea000383ffff */
.L_x_62:
[----:B-1----:R1:W2:Y:S02]  /*7ba0*/  SYNCS.PHASECHK.TRANS64.TRYWAIT P2, [R14+URZ+0x60], R15 ;  /* 0x0000600f0e0075a7 */ /* 0x0022a4000804017f */
[----:B--2---:R-:W-:Y:S05]  /*7bb0*/  @!P2 NANOSLEEP.SYNCS 0x989680 ;  /* 0x009896800000a95d */ /* 0x004fea0003900000 */
[----:B------:R-:W2:Y:S02]  /*7bc0*/  @!P2 SYNCS.PHASECHK.TRANS64 P2, [R14+URZ+0x60], R15 ;  /* 0x0000600f0e00a5a7 */ /* 0x000ea4000804007f */
[----:B--2---:R-:W-:Y:S05]  /*7bd0*/  @!P2 BRA `(.L_x_62) ;  /* 0xfffffffc00f0a947 */ /* 0x004fea000383ffff */
[----:B------:R-:W-:Y:S05]  /*7be0*/  BRA `(.L_x_168) ;  /* 0xffffffb800087947 */ /* 0x000fea000383ffff */
.L_x_72:
[----:B-1----:R1:W2:Y:S02]  /*7bf0*/  SYNCS.PHASECHK.TRANS64.TRYWAIT P2, [R12+URZ+0x60], R13 ;  /* 0x0000600d0c0075a7 */ /* 0x0022a4000804017f */
[----:B--2---:R-:W-:Y:S05]  /*7c00*/  @!P2 NANOSLEEP.SYNCS 0x989680 ;  /* 0x009896800000a95d */ /* 0x004fea0003900000 */
[----:B------:R-:W2:Y:S02]  /*7c10*/  @!P2 SYNCS.PHASECHK.TRANS64 P2, [R12+URZ+0x60], R13 ;  /* 0x0000600d0c00a5a7 */ /* 0x000ea4000804007f */
[----:B--2---:R-:W-:Y:S05]  /*7c20*/  @!P2 BRA `(.L_x_72) ;  /* 0xfffffffc00f0a947 */ /* 0x004fea000383ffff */
[----:B------:R-:W-:Y:S05]  /*7c30*/  BRA `(.L_x_169) ;  /* 0xffffffbc00b07947 */ /* 0x000fea000383ffff */
.L_x_82:
[----:B--2---:R2:W3:Y:S02]  /*7c40*/  SYNCS.PHASECHK.TRANS64.TRYWAIT P2, [R13+URZ+0x60], R12 ;  /* 0x0000600c0d0075a7 */ /* 0x0044e4000804017f */
[----:B---3--:R-:W-:Y:S05]  /*7c50*/  @!P2 NANOSLEEP.SYNCS 0x989680 ;  /* 0x009896800000a95d */ /* 0x008fea0003900000 */
[----:B------:R-:W3:Y:S02]  /*7c60*/  @!P2 SYNCS.PHASECHK.TRANS64 P2, [R13+URZ+0x60], R12 ;  /* 0x0000600c0d00a5a7 */ /* 0x000ee4000804007f */
[----:B---3--:R-:W-:Y:S05]  /*7c70*/  @!P2 BRA `(.L_x_82) ;  /* 0xfffffffc00f0a947 */ /* 0x008fea000383ffff */
[----:B------:R-:W-:Y:S05]  /*7c80*/  BRA `(.L_x_170) ;  /* 0xffffffc400647947 */ /* 0x000fea000383ffff */
.L_x_102:
[----:B-1----:R-:W-:-:S04]  /*7c90*/  IMAD.U32 R3, RZ, RZ, UR4 ;  /* 0x00000004ff037e24 */ /* 0x002fc8000f8e00ff */
[----:B------:R1:W2:Y:S03]  /*7ca0*/  SYNCS.PHASECHK.TRANS64.TRYWAIT P0, [R3+URZ+0xa8], R0 ;  /* 0x0000a800030075a7 */ /* 0x0002a6000800017f */
[----:B--2---:R-:W-:Y:S05]  /*7cb0*/  @!P0 NANOSLEEP.SYNCS 0x989680 ;  /* 0x009896800000895d */ /* 0x004fea0003900000 */
[----:B------:R-:W2:Y:S02]  /*7cc0*/  @!P0 SYNCS.PHASECHK.TRANS64 P0, [R3+URZ+0xa8], R0 ;  /* 0x0000a800030085a7 */ /* 0x000ea4000800007f */
[----:B--2---:R-:W-:Y:S05]  /*7cd0*/  @!P0 BRA `(.L_x_102) ;  /* 0xfffffffc00ec8947 */ /* 0x004fea000383ffff */
[----:B------:R-:W-:Y:S05]  /*7ce0*/  BRA `(.L_x_101) ;  /* 0xffffffd800c07947 */ /* 0x000fea000383ffff */
.L_x_111:
[----:B-1----:R-:W-:-:S04]  /*7cf0*/  IMAD.U32 R5, RZ, RZ, UR5 ;  /* 0x00000005ff057e24 */ /* 0x002fc8000f8e00ff */
[----:B------:R1:W2:Y:S03]  /*7d00*/  SYNCS.PHASECHK.TRANS64.TRYWAIT P1, [R5+URZ+0x80], R4 ;  /* 0x00008004050075a7 */ /* 0x0002a6000802017f */
[----:B--2---:R-:W-:Y:S05]  /*7d10*/  @!P1 NANOSLEEP.SYNCS 0x989680 ;  /* 0x009896800000995d */ /* 0x004fea0003900000 */
[----:B------:R-:W2:Y:S02]  /*7d20*/  @!P1 SYNCS.PHASECHK.TRANS64 P1, [R5+URZ+0x80], R4 ;  /* 0x00008004050095a7 */ /* 0x000ea4000802007f */
[----:B--2---:R-:W-:Y:S05]  /*7d30*/  @!P1 BRA `(.L_x_111) ;  /* 0xfffffffc00ec9947 */ /* 0x004fea000383ffff */
[----:B------:R-:W-:Y:S05]  /*7d40*/  BRA `(.L_x_171) ;  /* 0xffffffdc00ac7947 */ /* 0x000fea000383ffff */
.L_x_117:
[----:B-12---:R-:W-:-:S04]  /*7d50*/  MOV R5, UR5 ;  /* 0x0000000500057c02 */ /* 0x006fc80008000f00 */
[----:B------:R1:W2:Y:S03]  /*7d60*/  SYNCS.PHASECHK.TRANS64.TRYWAIT P1, [R5+URZ+0x88], R4 ;  /* 0x00008804050075a7 */ /* 0x0002a6000802017f */
[----:B--2---:R-:W-:Y:S05]  /*7d70*/  @!P1 NANOSLEEP.SYNCS 0x989680 ;  /* 0x009896800000995d */ /* 0x004fea0003900000 */
[----:B------:R-:W2:Y:S02]  /*7d80*/  @!P1 SYNCS.PHASECHK.TRANS64 P1, [R5+URZ+0x88], R4 ;  /* 0x00008804050095a7 */ /* 0x000ea4000802007f */
[----:B--2---:R-:W-:Y:S05]  /*7d90*/  @!P1 BRA `(.L_x_117) ;  /* 0xfffffffc00ec9947 */ /* 0x004fea000383ffff */
[----:B------:R-:W-:Y:S05]  /*7da0*/  BRA `(.L_x_172) ;  /* 0xffffffdc00f47947 */ /* 0x000fea000383ffff */
.L_x_123:
[----:B-123--:R-:W-:-:S04]  /*7db0*/  IMAD.U32 R5, RZ, RZ, UR5 ;  /* 0x00000005ff057e24 */ /* 0x00efc8000f8e00ff */
[----:B------:R1:W2:Y:S03]  /*7dc0*/  SYNCS.PHASECHK.TRANS64.TRYWAIT P1, [R5+URZ+0x90], R4 ;  /* 0x00009004050075a7 */ /* 0x0002a6000802017f */
[----:B--2---:R-:W-:Y:S05]  /*7dd0*/  @!P1 NANOSLEEP.SYNCS 0x989680 ;  /* 0x009896800000995d */ /* 0x004fea0003900000 */
[----:B------:R-:W2:Y:S02]  /*7de0*/  @!P1 SYNCS.PHASECHK.TRANS64 P1, [R5+URZ+0x90], R4 ;  /* 0x00009004050095a7 */ /* 0x000ea4000802007f */
[----:B--2---:R-:W-:Y:S05]  /*7df0*/  @!P1 BRA `(.L_x_123) ;  /* 0xfffffffc00ec9947 */ /* 0x004fea000383ffff */
[----:B------:R-:W-:Y:S05]  /*7e00*/  BRA `(.L_x_173) ;  /* 0xffffffe000447947 */ /* 0x000fea000383ffff */
.L_x_129:
[----:B-1234-:R-:W-:-:S04]  /*7e10*/  IMAD.U32 R5, RZ, RZ, UR5 ;  /* 0x00000005ff057e24 */ /* 0x01efc8000f8e00ff */
[----:B------:R1:W2:Y:S03]  /*7e20*/  SYNCS.PHASECHK.TRANS64.TRYWAIT P1, [R5+URZ+0x98], R4 ;  /* 0x00009804050075a7 */ /* 0x0002a6000802017f */
[----:B--2---:R-:W-:Y:S05]  /*7e30*/  @!P1 NANOSLEEP.SYNCS 0x989680 ;  /* 0x009896800000995d */ /* 0x004fea0003900000 */
[----:B------:R-:W2:Y:S02]  /*7e40*/  @!P1 SYNCS.PHASECHK.TRANS64 P1, [R5+URZ+0x98], R4 ;  /* 0x00009804050095a7 */ /* 0x000ea4000802007f */
[----:B--2---:R-:W-:Y:S05]  /*7e50*/  @!P1 BRA `(.L_x_129) ;  /* 0xfffffffc00ec9947 */ /* 0x004fea000383ffff */
[----:B------:R-:W-:Y:S05]  /*7e60*/  BRA `(.L_x_174) ;  /* 0xffffffe000947947 */ /* 0x000fea000383ffff */
.L_x_139:
[----:B--2---:R2:W1:Y:S02]  /*7e70*/  SYNCS.PHASECHK.TRANS64.TRYWAIT P0, [R3+URZ+0x80], R0 ;  /* 0x00008000030075a7 */ /* 0x004464000800017f */
[----:B-1----:R-:W-:Y:S05]  /*7e80*/  @!P0 NANOSLEEP.SYNCS 0x989680 ;  /* 0x009896800000895d */ /* 0x002fea0003900000 */
[----:B------:R-:W1:Y:S02]  /*7e90*/  @!P0 SYNCS.PHASECHK.TRANS64 P0, [R3+URZ+0x80], R0 ;  /* 0x00008000030085a7 */ /* 0x000e64000800007f */
[----:B-1----:R-:W-:Y:S05]  /*7ea0*/  @!P0 BRA `(.L_x_139) ;  /* 0xfffffffc00f08947 */ /* 0x002fea000383ffff */
[----:B------:R-:W-:Y:S05]  /*7eb0*/  BRA `(.L_x_175) ;  /* 0xffffffe800907947 */ /* 0x000fea000383ffff */
.L_x_141:
[----:B------:R1:W1:Y:S02]  /*7ec0*/  SYNCS.PHASECHK.TRANS64.TRYWAIT P0, [R3+URZ+0x88], R0 ;  /* 0x00008800030075a7 */ /* 0x000264000800017f */
[----:B-1----:R-:W-:Y:S05]  /*7ed0*/  @!P0 NANOSLEEP.SYNCS 0x989680 ;  /* 0x009896800000895d */ /* 0x002fea0003900000 */
[----:B------:R-:W1:Y:S02]  /*7ee0*/  @!P0 SYNCS.PHASECHK.TRANS64 P0, [R3+URZ+0x88], R0 ;  /* 0x00008800030085a7 */ /* 0x000e64000800007f */
[----:B-1----:R-:W-:Y:S05]  /*7ef0*/  @!P0 BRA `(.L_x_141) ;  /* 0xfffffffc00f08947 */ /* 0x002fea000383ffff */
[----:B------:R-:W-:Y:S05]  /*7f00*/  BRA `(.L_x_176) ;  /* 0xffffffe8008c7947 */ /* 0x000fea000383ffff */
.L_x_143:
[----:B------:R1:W1:Y:S02]  /*7f10*/  SYNCS.PHASECHK.TRANS64.TRYWAIT P0, [R3+URZ+0x90], R0 ;  /* 0x00009000030075a7 */ /* 0x000264000800017f */
[----:B-1----:R-:W-:Y:S05]  /*7f20*/  @!P0 NANOSLEEP.SYNCS 0x989680 ;  /* 0x009896800000895d */ /* 0x002fea0003900000 */
[----:B------:R-:W1:Y:S02]  /*7f30*/  @!P0 SYNCS.PHASECHK.TRANS64 P0, [R3+URZ+0x90], R0 ;  /* 0x00009000030085a7 */ /* 0x000e64000800007f */
[----:B-1----:R-:W-:Y:S05]  /*7f40*/  @!P0 BRA `(.L_x_143) ;  /* 0xfffffffc00f08947 */ /* 0x002fea000383ffff */
[----:B------:R-:W-:Y:S05]  /*7f50*/  BRA `(.L_x_177) ;  /* 0xffffffe800887947 */ /* 0x000fea000383ffff */
.L_x_147:
[----:B------:R-:W-:Y:S01]  /*7f60*/  BSSY B1, `(.L_x_178) ;  /* 0x0000006000017945 */ /* 0x000fe20003800000 */
[----:B------:R-:W-:-:S07]  /*7f70*/  IMAD.MOV.U32 R15, RZ, RZ, -0x1 ;  /* 0xffffffffff0f7424 */ /* 0x000fce00078e00ff */
[----:B------:R-:W-:Y:S05]  /*7f80*/  WARPSYNC.COLLECTIVE R15, `(.L_x_179) ;  /* 0x000000000f0c7348 */ /* 0x000fea0003c00000 */
[----:B------:R-:W-:Y:S02]  /*7f90*/  ELECT P6, UR62, PT ;  /* 0x00000000003e782f */ /* 0x000fe400038c0000 */
[----:B------:R-:W-:Y:S01]  /*7fa0*/  MOV R14, UR62 ;  /* 0x0000003e000e7c02 */ /* 0x000fe20008000f00 */
[----:B------:R-:W-:Y:S10]  /*7fb0*/  ENDCOLLECTIVE ;  /* 0x000000000000791b */ /* 0x000ff40003800000 */
.L_x_179:
[----:B------:R-:W-:Y:S05]  /*7fc0*/  BSYNC B1 ;  /* 0x0000000000017941 */ /* 0x000fea0003800000 */
.L_x_178:
[----:B------:R-:W-:Y:S05]  /*7fd0*/  BRA `(.L_x_180) ;  /* 0xffffffec00007947 */ /* 0x000fea000383ffff */
.L_x_150:
[----:B--2---:R2:W3:Y:S02]  /*7fe0*/  SYNCS.PHASECHK.TRANS64.TRYWAIT P1, [R15+URZ+0x30], R8 ;  /* 0x000030080f0075a7 */ /* 0x0044e4000802017f */
[----:B---3--:R-:W-:Y:S05]  /*7ff0*/  @!P1 NANOSLEEP.SYNCS 0x989680 ;  /* 0x009896800000995d */ /* 0x008fea0003900000 */
[----:B------:R-:W3:Y:S02]  /*8000*/  @!P1 SYNCS.PHASECHK.TRANS64 P1, [R15+URZ+0x30], R8 ;  /* 0x000030080f0095a7 */ /* 0x000ee4000802007f */
[----:B---3--:R-:W-:Y:S05]  /*8010*/  @!P1 BRA `(.L_x_150) ;  /* 0xfffffffc00f09947 */ /* 0x008fea000383ffff */
[----:B------:R-:W-:Y:S05]  /*8020*/  BRA `(.L_x_181) ;  /* 0xffffffec00347947 */ /* 0x000fea000383ffff */
.L_x_159:
[----:B------:R-:W-:Y:S01]  /*8030*/  BSSY B0, `(.L_x_182) ;  /* 0x0000006000007945 */ /* 0x000fe20003800000 */
[----:B------:R-:W-:-:S07]  /*8040*/  IMAD.MOV.U32 R15, RZ, RZ, -0x1 ;  /* 0xffffffffff0f7424 */ /* 0x000fce00078e00ff */
[----:B------:R-:W-:Y:S05]  /*8050*/  WARPSYNC.COLLECTIVE R15, `(.L_x_183) ;  /* 0x000000000f0c7348 */ /* 0x000fea0003c00000 */
[----:B------:R-:W-:Y:S02]  /*8060*/  ELECT P6, UR62, PT ;  /* 0x00000000003e782f */ /* 0x000fe400038c0000 */
[----:B------:R-:W-:Y:S01]  /*8070*/  MOV R14, UR62 ;  /* 0x0000003e000e7c02 */ /* 0x000fe20008000f00 */
[----:B------:R-:W-:Y:S10]  /*8080*/  ENDCOLLECTIVE ;  /* 0x000000000000791b */ /* 0x000ff40003800000 */
.L_x_183:
[----:B------:R-:W-:Y:S05]  /*8090*/  BSYNC B0 ;  /* 0x0000000000007941 */ /* 0x000fea0003800000 */
.L_x_182:
[----:B------:R-:W-:Y:S05]  /*80a0*/  BRA `(.L_x_184) ;  /* 0xfffffff400807947 */ /* 0x000fea000383ffff */
.L_x_161:
[----:B-1----:R1:W2:Y:S02]  /*80b0*/  SYNCS.PHASECHK.TRANS64.TRYWAIT P0, [R7+URZ], R2 ;  /* 0x00000002070075a7 */ /* 0x0022a4000800017f */
[----:B--2---:R-:W-:Y:S05]  /*80c0*/  @!P0 NANOSLEEP.SYNCS 0x989680 ;  /* 0x009896800000895d */ /* 0x004fea0003900000 */
[----:B------:R-:W2:Y:S02]  /*80d0*/  @!P0 SYNCS.PHASECHK.TRANS64 P0, [R7+URZ], R2 ;  /* 0x00000002070085a7 */ /* 0x000ea4000800007f */
[----:B--2---:R-:W-:Y:S05]  /*80e0*/  @!P0 BRA `(.L_x_161) ;  /* 0xfffffffc00f08947 */ /* 0x004fea000383ffff */
[----:B------:R-:W-:Y:S05]  /*80f0*/  BRA `(.L_x_185) ;  /* 0xfffffff400bc7947 */ /* 0x000fea000383ffff */
.L_x_162:
[----:B-1----:R1:W2:Y:S02]  /*8100*/  SYNCS.PHASECHK.TRANS64.TRYWAIT P0, [R9+URZ], R4 ;  /* 0x00000004090075a7 */ /* 0x0022a4000800017f */
[----:B--2---:R-:W-:Y:S05]  /*8110*/  @!P0 NANOSLEEP.SYNCS 0x989680 ;  /* 0x009896800000895d */ /* 0x004fea0003900000 */
[----:B------:R-:W2:Y:S02]  /*8120*/  @!P0 SYNCS.PHASECHK.TRANS64 P0, [R9+URZ], R4 ;  /* 0x00000004090085a7 */ /* 0x000ea4000800007f */
[----:B--2---:R-:W-:Y:S05]  /*8130*/  @!P0 BRA `(.L_x_162) ;  /* 0xfffffffc00f08947 */ /* 0x004fea000383ffff */
[----:B------:R-:W-:Y:S05]  /*8140*/  BRA `(.L_x_186) ;  /* 0xfffffff400cc7947 */ /* 0x000fea000383ffff */
.L_x_163:
[----:B-1----:R1:W2:Y:S02]  /*8150*/  SYNCS.PHASECHK.TRANS64.TRYWAIT P0, [R6+URZ], R5 ;  /* 0x00000005060075a7 */ /* 0x0022a4000800017f */
[----:B--2---:R-:W-:Y:S05]  /*8160*/  @!P0 NANOSLEEP.SYNCS 0x989680 ;  /* 0x009896800000895d */ /* 0x004fea0003900000 */
[----:B------:R-:W2:Y:S02]  /*8170*/  @!P0 SYNCS.PHASECHK.TRANS64 P0, [R6+URZ], R5 ;  /* 0x00000005060085a7 */ /* 0x000ea4000800007f */
[----:B--2---:R-:W-:Y:S05]  /*8180*/  @!P0 BRA `(.L_x_163) ;  /* 0xfffffffc00f08947 */ /* 0x004fea000383ffff */
[----:B------:R-:W-:Y:S05]  /*8190*/  BRA `(.L_x_187) ;  /* 0xfffffff400dc7947 */ /* 0x000fea000383ffff */
.L_x_164:
[----:B-1----:R1:W2:Y:S02]  /*81a0*/  SYNCS.PHASECHK.TRANS64.TRYWAIT P0, [R9+URZ], R4 ;  /* 0x00000004090075a7 */ /* 0x0022a4000800017f */
[----:B--2---:R-:W-:Y:S05]  /*81b0*/  @!P0 NANOSLEEP.SYNCS 0x989680 ;  /* 0x009896800000895d */ /* 0x004fea0003900000 */
[----:B------:R-:W2:Y:S02]  /*81c0*/  @!P0 SYNCS.PHASECHK.TRANS64 P0, [R9+URZ], R4 ;  /* 0x00000004090085a7 */ /* 0x000ea4000800007f */
[----:B--2---:R-:W-:Y:S05]  /*81d0*/  @!P0 BRA `(.L_x_164) ;  /* 0xfffffffc00f08947 */ /* 0x004fea000383ffff */
[----:B------:R-:W-:Y:S05]  /*81e0*/  BRA `(.L_x_188) ;  /* 0xfffffff400ec7947 */ /* 0x000fea000383ffff */
.L_x_165:
[----:B--2---:R2:W3:Y:S02]  /*81f0*/  SYNCS.PHASECHK.TRANS64.TRYWAIT P0, [R6+URZ], R5 ;  /* 0x00000005060075a7 */ /* 0x0044e4000800017f */
[----:B---3--:R-:W-:Y:S05]  /*8200*/  @!P0 NANOSLEEP.SYNCS 0x989680 ;  /* 0x009896800000895d */ /* 0x008fea0003900000 */
[----:B------:R-:W3:Y:S02]  /*8210*/  @!P0 SYNCS.PHASECHK.TRANS64 P0, [R6+URZ], R5 ;  /* 0x00000005060085a7 */ /* 0x000ee4000800007f */
[----:B---3--:R-:W-:Y:S05]  /*8220*/  @!P0 BRA `(.L_x_165) ;  /* 0xfffffffc00f08947 */ /* 0x008fea000383ffff */
[----:B------:R-:W-:Y:S05]  /*8230*/  BRA `(.L_x_189) ;  /* 0xfffffff400f47947 */ /* 0x000fea000383ffff */
.L_x_190:
[----:B------:R-:W-:-:S00]  /*8240*/  BRA `(.L_x_190) ;  /* 0xfffffffc00fc7947 */ /* 0x000fc0000383ffff */
[----:B------:R-:W-:-:S00]  /*8250*/  NOP ;  /* 0x0000000000007918 */ /* 0x000fc00000000000 */
        /* <DEDUP_REMOVED lines=10> */
.L_x_191:


//--------------------- .nv.global.init           --------------------------
	.section	.nv.global.init,"aw",@progbits
.nv.global.init:
	.type		$str$22,@object
	.size		$str$22,($str$26 - $str$22)
$str$22:
        /*0000*/ 	.byte	0x6b, 0x5f, 0x74, 0x69, 0x6c, 0x65, 0x5f, 0x63, 0x6f, 0x75, 0x6e, 0x74, 0x20, 0x3e, 0x3d, 0x20
        /*0010*/ 	.byte	0x31, 0x00
	.type		$str$26,@object
	.size		$str$26,($str$27 - $str$26)
$str$26:
        /*0012*/ 	.byte	0x28, 0x61, 0x64, 0x64, 0x72, 0x65, 0x73, 0x73, 0x20, 0x26, 0x20, 0x6d, 0x61, 0x73, 0x6b, 0x29
        /*0022*/ 	.byte	0x20, 0x3d, 0x3d, 0x20, 0x30, 0x00
	.type		$str$27,@object
	.size		$str$27,($str$23 - $str$27)
$str$27:
        /*0028*/ 	.byte	0x2f, 0x74, 0x6d, 0x70, 0x2f, 0x63, 0x75, 0x74, 0x6c, 0x61, 0x73, 0x73, 0x5f, 0x73, 0x77, 0x65
        /*0038*/ 	.byte	0x65, 0x70, 0x5f, 0x73, 0x72, 0x63, 0x2f, 0x69, 0x6e, 0x63, 0x6c, 0x75, 0x64, 0x65, 0x2f, 0x63
        /*0048*/ 	.byte	0x75, 0x74, 0x65, 0x2f, 0x70, 0x6f, 0x69, 0x6e, 0x74, 0x65, 0x72, 0x5f, 0x66, 0x6c, 0x61, 0x67
        /*0058*/ 	.byte	0x67, 0x65, 0x64, 0x2e, 0x68, 0x70, 0x70, 0x00
	.type		$str$23,@object
	.size		$str$23,(__unnamed_2 - $str$23)
$str$23:
        /*0060*/ 	.byte	0x2f, 0x74, 0x6d, 0x70, 0x2f, 0x63, 0x75, 0x74, 0x6c, 0x61, 0x73, 0x73, 0x5f, 0x73, 0x77, 0x65
        /*0070*/ 	.byte	0x65, 0x70, 0x5f, 0x73, 0x72, 0x63, 0x2f, 0x69, 0x6e, 0x63, 0x6c, 0x75, 0x64, 0x65, 0x2f, 0x63
        /*0080*/ 	.byte	0x75, 0x74, 0x6c, 0x61, 0x73, 0x73, 0x2f, 0x67, 0x65, 0x6d, 0x6d, 0x2f, 0x63, 0x6f, 0x6c, 0x6c
        /*0090*/ 	.byte	0x65, 0x63, 0x74, 0x69, 0x76, 0x65, 0x2f, 0x73, 0x6d, 0x39, 0x30, 0x5f, 0x6d, 0x6d, 0x61, 0x5f
        /*00a0*/ 	.byte	0x74, 0x6d, 0x61, 0x5f, 0x67, 0x6d, 0x6d, 0x61, 0x5f, 0x73, 0x73, 0x5f, 0x77, 0x61, 0x72, 0x70
        /*00b0*/ 	.byte	0x73, 0x70, 0x65, 0x63, 0x69, 0x61, 0x6c, 0x69, 0x7a, 0x65, 0x64, 0x2e, 0x68, 0x70, 0x70, 0x00
	.type		__unnamed_2,@object
	.size		__unnamed_2,(__unnamed_1 - __unnamed_2)
__unnamed_2:
        /*00c0*/ 	.byte	0x61, 0x75, 0x74, 0x6f, 0x20, 0x63, 0x75, 0x74, 0x65, 0x3a, 0x3a, 0x61, 0x73, 0x5f, 0x70, 0x6f
        /* <DEDUP_REMOVED lines=27> */
        /*0280*/ 	.byte	0x36, 0x3e, 0x3e, 0x3e, 0x3e, 0x3e, 0x5d, 0x00
	.type		__unnamed_1,@object
	.size		__unnamed_1,(.L_0 - __unnamed_1)
__unnamed_1:
        /* <DEDUP_REMOVED lines=180> */
        /*0dc8*/ 	.byte	0x3a, 0x69, 0x64, 0x65, 0x6e, 0x74, 0x69, 0x74, 0x79, 0x5d, 0x00
.L_0:


//--------------------- .nv.shared._ZN7cutlass13device_kernelINS_4gemm6kernel13GemmUniversalIN4cute5tupleIJiiiiEEENS1_10collective13CollectiveMmaINS1_34MainloopSm90TmaGmmaWarpSpecializedILi6ENS5_IJNS4_1CILi1EEESB_SB_EEENS1_35KernelTmaWarpSpecializedCooperativeEEENS5_IJNSA_ILi128EEESF_NSA_ILi64EEEEEENS_6half_tENS5_IJlSB_lEEESI_SJ_NS4_8TiledMMAINS4_8MMA_AtomIJNS4_4SM904GMMA26MMA_64x128x16_F32F16F16_SSILNSN_5MajorE0ELSP_0ELNSN_7ScaleInE1ELSQ_1EEEEEENS4_6LayoutINS5_IJNSA_ILi2EEESB_SB_EEENS5_IJSB_NSA_ILi0EEESW_EEEEENS5_IJNS4_10UnderscoreESZ_SZ_EEEEENS4_13SM90_TMA_LOADENS4_14ComposedLayoutINS4_7SwizzleILi3ELi4ELi3EEENS4_18smem_ptr_flag_bitsILi16EEENST_INS5_IJNSA_ILi8EEESG_EEENS5_IJSG_SB_EEEEEEEvNS4_8identityES12_S1C_vS1D_EENS_8epilogue10collective18CollectiveEpilogueINS1F_22Sm90TmaWarpSpecializedILi4ELi2ELi16ELb1ELb0EEEJSH_NS5_IJSF_NSA_ILi32EEEEEESI_SJ_SI_SJ_NS1F_6fusion15FusionCallbacksIS1J_NS1M_23LinCombPerRowBiasEltActINS1F_6thread4ReLuESI_fSI_SI_fLi8ELNS_15FloatRoundStyleE2EEESH_S1L_JEEES12_NS13_INS14_ILi2ELi4ELi3EEES17_NST_INS5_IJS18_S1K_EEENS5_IJS1K_SB_EEEEEEENS4_17SM75_U32x4_LDSM_NENS4_14SM90_TMA_STOREES1Y_NS4_17SM90_U32x4_STSM_NENS4_9Copy_AtomIJS21_SI_EEEvEEEvvEEEEvNT_6ParamsE --------------------------
	.section	.nv.shared._ZN7cutlass13device_kernelINS_4gemm6kernel13GemmUniversalIN4cute5tupleIJiiiiEEENS1_10collective13CollectiveMmaINS1_34MainloopSm90TmaGmmaWarpSpecializedILi6ENS5_IJNS4_1CILi1EEESB_SB_EEENS1_35KernelTmaWarpSpecializedCooperativeEEENS5_IJNSA_ILi128EEESF_NSA_ILi64EEEEEENS_6half_tENS5_IJlSB_lEEESI_SJ_NS4_8TiledMMAINS4_8MMA_AtomIJNS4_4SM904GMMA26MMA_64x128x16_F32F16F16_SSILNSN_5MajorE0ELSP_0ELNSN_7ScaleInE1ELSQ_1EEEEEENS4_6LayoutINS5_IJNSA_ILi2EEESB_SB_EEENS5_IJSB_NSA_ILi0EEESW_EEEEENS5_IJNS4_10UnderscoreESZ_SZ_EEEEENS4_13SM90_TMA_LOADENS4_14ComposedLayoutINS4_7SwizzleILi3ELi4ELi3EEENS4_18smem_ptr_flag_bitsILi16EEENST_INS5_IJNSA_ILi8EEESG_EEENS5_IJSG_SB_EEEEEEEvNS4_8identityES12_S1C_vS1D_EENS_8epilogue10collective18CollectiveEpilogueINS1F_22Sm90TmaWarpSpecializedILi4ELi2ELi16ELb1ELb0EEEJSH_NS5_IJSF_NSA_ILi32EEEEEESI_SJ_SI_SJ_NS1F_6fusion15FusionCallbacksIS1J_NS1M_23LinCombPerRowBiasEltActINS1F_6thread4ReLuESI_fSI_SI_fLi8ELNS_15FloatRoundStyleE2EEESH_S1L_JEEES12_NS13_INS14_ILi2ELi4ELi3EEES17_NST_INS5_IJS18_S1K_EEENS5_IJS1K_SB_EEEEEEENS4_17SM75_U32x4_LDSM_NENS4_14SM90_TMA_STOREES1Y_NS4_17SM90_U32x4_STSM_NENS4_9Copy_AtomIJS21_SI_EEEvEEEvvEEEEvNT_6ParamsE,"aw",@nobits
	.sectionflags	@""
	.align	16
	.zero		1024


//--------------------- .nv.shared.reserved.0     --------------------------
	.section	.nv.shared.reserved.0,"aw",@nobits
	.weak		__nv_reservedSMEM_offset_0_alias
	.size		__nv_reservedSMEM_offset_0_alias, 0, 0
	.other		__nv_reservedSMEM_offset_0_alias,@"STO_CUDA_RESERVED_SHARED STV_DEFAULT"
__nv_reservedSMEM_offset_0_alias:
	.zero		0


//--------------------- .nv.global                --------------------------
	.section	.nv.global,"aw",@nobits
.nv.global:
	.type		_ZN39_INTERNAL_7bb67400_4_k_cu_86253e90_31194cute1_E,@object
	.size		_ZN39_INTERNAL_7bb67400_4_k_cu_86253e90_31194cute1_E,(_ZN39_INTERNAL_7bb67400_4_k_cu_86253e90_31194cuda3std3__45__cpo6cbeginE - _ZN39_INTERNAL_7bb67400_4_k_cu_86253e90_31194cute1_E)
_ZN39_INTERNAL_7bb67400_4_k_cu_86253e90_31194cute1_E:
	.zero		1
	.type		_ZN39_INTERNAL_7bb67400_4_k_cu_86253e90_31194cuda3std3__45__cpo6cbeginE,@object
	.size		_ZN39_INTERNAL_7bb67400_4_k_cu_86253e90_31194cuda3std3__45__cpo6cbeginE,(_ZN39_INTERNAL_7bb67400_4_k_cu_86253e90_31194cuda3std3__48in_placeE - _ZN39_INTERNAL_7bb67400_4_k_cu_86253e90_31194cuda3std3__45__cpo6cbeginE)
_ZN39_INTERNAL_7bb67400_4_k_cu_86253e90_31194cuda3std3__45__cpo6cbeginE:
	.zero		1
	.type		_ZN39_INTERNAL_7bb67400_4_k_cu_86253e90_31194cuda3std3__48in_placeE,@object
	.size		_ZN39_INTERNAL_7bb67400_4_k_cu_86253e90_31194cuda3std3__48in_placeE,(_ZN39_INTERNAL_7bb67400_4_k_cu_86253e90_31194cuda3std6ranges3__45__cpo9iter_moveE - _ZN39_INTERNAL_7bb67400_4_k_cu_86253e90_31194cuda3std3__48in_placeE)
_ZN39_INTERNAL_7bb67400_4_k_cu_86253e90_31194cuda3std3__48in_placeE:
	.zero		1
	.type		_ZN39_INTERNAL_7bb67400_4_k_cu_86253e90_31194cuda3std6ranges3__45__cpo9iter_moveE,@object
	.size		_ZN39_INTERNAL_7bb67400_4_k_cu_86253e90_31194cuda3std6ranges3__45__cpo9iter_moveE,(_ZN39_INTERNAL_7bb67400_4_k_cu_86253e90_31194cuda3std3__45__cpo5beginE - _ZN39_INTERNAL_7bb67400_4_k_cu_86253e90_31194cuda3std6ranges3__45__cpo9iter_moveE)
_ZN39_INTERNAL_7bb67400_4_k_cu_86253e90_31194cuda3std6ranges3__45__cpo9iter_moveE:
	.zero		1
	.type		_ZN39_INTERNAL_7bb67400_4_k_cu_86253e90_31194cuda3std3__45__cpo5beginE,@object
	.size		_ZN39_INTERNAL_7bb67400_4_k_cu_86253e90_31194cuda3std3__45__cpo5beginE,(_ZN39_INTERNAL_7bb67400_4_k_cu_86253e90_31194cuda3std3__441_GLOBAL__N__7bb67400_4_k_cu_86253e90_31196ignoreE - _ZN39_INTERNAL_7bb67400_4_k_cu_86253e90_31194cuda3std3__45__cpo5beginE)
_ZN39_INTERNAL_7bb67400_4_k_cu_86253e90_31194cuda3std3__45__cpo5beginE:
	.zero		1
	.type		_ZN39_INTERNAL_7bb67400_4_k_cu_86253e90_31194cuda3std3__441_GLOBAL__N__7bb67400_4_k_cu_86253e90_31196ignoreE,@object
	.size		_ZN39_INTERNAL_7bb67400_4_k_cu_86253e90_31194cuda3std3__441_GLOBAL__N__7bb67400_4_k_cu_86253e90_31196ignoreE,(_ZN39_INTERNAL_7bb67400_4_k_cu_86253e90_31194cute7productE - _ZN39_INTERNAL_7bb67400_4_k_cu_86253e90_31194cuda3std3__441_GLOBAL__N__7bb67400_4_k_cu_86253e90_31196ignoreE)
_ZN39_INTERNAL_7bb67400_4_k_cu_86253e90_31194cuda3std3__441_GLOBAL__N__7bb67400_4_k_cu_86253e90_31196ignoreE:
	.zero		1
	.type		_ZN39_INTERNAL_7bb67400_4_k_cu_86253e90_31194cute7productE,@object
	.size		_ZN39_INTERNAL_7bb67400_4_k_cu_86253e90_31194cute7productE,(_ZN39_INTERNAL_7bb67400_4_k_cu_86253e90_31194cuda3std3__45__cpo3endE - _ZN39_INTERNAL_7bb67400_4_k_cu_86253e90_31194cute7productE)
_ZN39_INTERNAL_7bb67400_4_k_cu_86253e90_31194cute7productE:
	.zero		1
	.type		_ZN39_INTERNAL_7bb67400_4_k_cu_86253e90_31194cuda3std3__45__cpo3endE,@object
	.size		_ZN39_INTERNAL_7bb67400_4_k_cu_86253e90_31194cuda3std3__45__cpo3endE,(_ZN39_INTERNAL_7bb67400_4_k_cu_86253e90_31194cuda3std3__419piecewise_constructE - _ZN39_INTERNAL_7bb67400_4_k_cu_86253e90_31194cuda3std3__45__cpo3endE)
_ZN39_INTERNAL_7bb67400_4_k_cu_86253e90_31194cuda3std3__45__cpo3endE:
	.zero		1
	.type		_ZN39_INTERNAL_7bb67400_4_k_cu_86253e90_31194cuda3std3__419piecewise_constructE,@object
	.size		_ZN39_INTERNAL_7bb67400_4_k_cu_86253e90_31194cuda3std3__419piecewise_constructE,(_ZN39_INTERNAL_7bb67400_4_k_cu_86253e90_31194cuda3std3__45__cpo4cendE - _ZN39_INTERNAL_7bb67400_4_k_cu_86253e90_31194cuda3std3__419piecewise_constructE)
_ZN39_INTERNAL_7bb67400_4_k_cu_86253e90_31194cuda3std3__419piecewise_constructE:
	.zero		1
	.type		_ZN39_INTERNAL_7bb67400_4_k_cu_86253e90_31194cuda3std3__45__cpo4cendE,@object
	.size		_ZN39_INTERNAL_7bb67400_4_k_cu_86253e90_31194cuda3std3__45__cpo4cendE,(_ZN39_INTERNAL_7bb67400_4_k_cu_86253e90_31194cuda3std6ranges3__45__cpo4swapE - _ZN39_INTERNAL_7bb67400_4_k_cu_86253e90_31194cuda3std3__45__cpo4cendE)
_ZN39_INTERNAL_7bb67400_4_k_cu_86253e90_31194cuda3std3__45__cpo4cendE:
	.zero		1
	.type		_ZN39_INTERNAL_7bb67400_4_k_cu_86253e90_31194cuda3std6ranges3__45__cpo4swapE,@object
	.size		_ZN39_INTERNAL_7bb67400_4_k_cu_86253e90_31194cuda3std6ranges3__45__cpo4swapE,(.L_9 - _ZN39_INTERNAL_7bb67400_4_k_cu_86253e90_31194cuda3std6ranges3__45__cpo4swapE)
_ZN39_INTERNAL_7bb67400_4_k_cu_86253e90_31194cuda3std6ranges3__45__cpo4swapE:
	.zero		1
.L_9:


//--------------------- .nv.constant0._ZN7cutlass13device_kernelINS_4gemm6kernel13GemmUniversalIN4cute5tupleIJiiiiEEENS1_10collective13CollectiveMmaINS1_34MainloopSm90TmaGmmaWarpSpecializedILi6ENS5_IJNS4_1CILi1EEESB_SB_EEENS1_35KernelTmaWarpSpecializedCooperativeEEENS5_IJNSA_ILi128EEESF_NSA_ILi64EEEEEENS_6half_tENS5_IJlSB_lEEESI_SJ_NS4_8TiledMMAINS4_8MMA_AtomIJNS4_4SM904GMMA26MMA_64x128x16_F32F16F16_SSILNSN_5MajorE0ELSP_0ELNSN_7ScaleInE1ELSQ_1EEEEEENS4_6LayoutINS5_IJNSA_ILi2EEESB_SB_EEENS5_IJSB_NSA_ILi0EEESW_EEEEENS5_IJNS4_10UnderscoreESZ_SZ_EEEEENS4_13SM90_TMA_LOADENS4_14ComposedLayoutINS4_7SwizzleILi3ELi4ELi3EEENS4_18smem_ptr_flag_bitsILi16EEENST_INS5_IJNSA_ILi8EEESG_EEENS5_IJSG_SB_EEEEEEEvNS4_8identityES12_S1C_vS1D_EENS_8epilogue10collective18CollectiveEpilogueINS1F_22Sm90TmaWarpSpecializedILi4ELi2ELi16ELb1ELb0EEEJSH_NS5_IJSF_NSA_ILi32EEEEEESI_SJ_SI_SJ_NS1F_6fusion15FusionCallbacksIS1J_NS1M_23LinCombPerRowBiasEltActINS1F_6thread4ReLuESI_fSI_SI_fLi8ELNS_15FloatRoundStyleE2EEESH_S1L_JEEES12_NS13_INS14_ILi2ELi4ELi3EEES17_NST_INS5_IJS18_S1K_EEENS5_IJS1K_SB_EEEEEEENS4_17SM75_U32x4_LDSM_NENS4_14SM90_TMA_STOREES1Y_NS4_17SM90_U32x4_STSM_NENS4_9Copy_AtomIJS21_SI_EEEvEEEvvEEEEvNT_6ParamsE --------------------------
	.section	.nv.constant0._ZN7cutlass13device_kernelINS_4gemm6kernel13GemmUniversalIN4cute5tupleIJiiiiEEENS1_10collective13CollectiveMmaINS1_34MainloopSm90TmaGmmaWarpSpecializedILi6ENS5_IJNS4_1CILi1EEESB_SB_EEENS1_35KernelTmaWarpSpecializedCooperativeEEENS5_IJNSA_ILi128EEESF_NSA_ILi64EEEEEENS_6half_tENS5_IJlSB_lEEESI_SJ_NS4_8TiledMMAINS4_8MMA_AtomIJNS4_4SM904GMMA26MMA_64x128x16_F32F16F16_SSILNSN_5MajorE0ELSP_0ELNSN_7ScaleInE1ELSQ_1EEEEEENS4_6LayoutINS5_IJNSA_ILi2EEESB_SB_EEENS5_IJSB_NSA_ILi0EEESW_EEEEENS5_IJNS4_10UnderscoreESZ_SZ_EEEEENS4_13SM90_TMA_LOADENS4_14ComposedLayoutINS4_7SwizzleILi3ELi4ELi3EEENS4_18smem_ptr_flag_bitsILi16EEENST_INS5_IJNSA_ILi8EEESG_EEENS5_IJSG_SB_EEEEEEEvNS4_8identityES12_S1C_vS1D_EENS_8epilogue10collective18CollectiveEpilogueINS1F_22Sm90TmaWarpSpecializedILi4ELi2ELi16ELb1ELb0EEEJSH_NS5_IJSF_NSA_ILi32EEEEEESI_SJ_SI_SJ_NS1F_6fusion15FusionCallbacksIS1J_NS1M_23LinCombPerRowBiasEltActINS1F_6thread4ReLuESI_fSI_SI_fLi8ELNS_15FloatRoundStyleE2EEESH_S1L_JEEES12_NS13_INS14_ILi2ELi4ELi3EEES17_NST_INS5_IJS18_S1K_EEENS5_IJS1K_SB_EEEEEEENS4_17SM75_U32x4_LDSM_NENS4_14SM90_TMA_STOREES1Y_NS4_17SM90_U32x4_STSM_NENS4_9Copy_AtomIJS21_SI_EEEvEEEvvEEEEvNT_6ParamsE,"a",@progbits
	.sectionflags	@""
	.align	4
.nv.constant0._ZN7cutlass13device_kernelINS_4gemm6kernel13GemmUniversalIN4cute5tupleIJiiiiEEENS1_10collective13CollectiveMmaINS1_34MainloopSm90TmaGmmaWarpSpecializedILi6ENS5_IJNS4_1CILi1EEESB_SB_EEENS1_35KernelTmaWarpSpecializedCooperativeEEENS5_IJNSA_ILi128EEESF_NSA_ILi64EEEEEENS_6half_tENS5_IJlSB_lEEESI_SJ_NS4_8TiledMMAINS4_8MMA_AtomIJNS4_4SM904GMMA26MMA_64x128x16_F32F16F16_SSILNSN_5MajorE0ELSP_0ELNSN_7ScaleInE1ELSQ_1EEEEEENS4_6LayoutINS5_IJNSA_ILi2EEESB_SB_EEENS5_IJSB_NSA_ILi0EEESW_EEEEENS5_IJNS4_10UnderscoreESZ_SZ_EEEEENS4_13SM90_TMA_LOADENS4_14ComposedLayoutINS4_7SwizzleILi3ELi4ELi3EEENS4_18smem_ptr_flag_bitsILi16EEENST_INS5_IJNSA_ILi8EEESG_EEENS5_IJSG_SB_EEEEEEEvNS4_8identityES12_S1C_vS1D_EENS_8epilogue10collective18CollectiveEpilogueINS1F_22Sm90TmaWarpSpecializedILi4ELi2ELi16ELb1ELb0EEEJSH_NS5_IJSF_NSA_ILi32EEEEEESI_SJ_SI_SJ_NS1F_6fusion15FusionCallbacksIS1J_NS1M_23LinCombPerRowBiasEltActINS1F_6thread4ReLuESI_fSI_SI_fLi8ELNS_15FloatRoundStyleE2EEESH_S1L_JEEES12_NS13_INS14_ILi2ELi4ELi3EEES17_NST_INS5_IJS18_S1K_EEENS5_IJS1K_SB_EEEEEEENS4_17SM75_U32x4_LDSM_NENS4_14SM90_TMA_STOREES1Y_NS4_17SM90_U32x4_STSM_NENS4_9Copy_AtomIJS21_SI_EEEvEEEvvEEEEvNT_6ParamsE:
	.zero		2432


//--------------------- SYMBOLS --------------------------

	.type		.nv.reservedSmem.offset0,@object
	.size		.nv.reservedSmem.offset0,0x4
	.type		__assertfail,@function
